//
// Generated by NVIDIA NVVM Compiler
//
// Compiler Build ID: CL-36424714
// Cuda compilation tools, release 13.0, V13.0.88
// Based on NVVM 20.0.0
//

.version 9.0
.target sm_100
.address_size 64

	// .globl	_Z6kerneliiPdS_S_S_S_S_S_
.const .align 8 .f64 dx = 0d3FA999999999999A;
.const .align 8 .f64 dy = 0d3FA999999999999A;
.const .align 8 .f64 rho = 0d3FF0000000000000;
.const .align 8 .f64 nu = 0d3FB999999999999A;
.const .align 8 .f64 dt = 0d3F50624DD2F1A9FC;

.visible .entry _Z6kerneliiPdS_S_S_S_S_S_(
	.param .u32 _Z6kerneliiPdS_S_S_S_S_S__param_0,
	.param .u32 _Z6kerneliiPdS_S_S_S_S_S__param_1,
	.param .u64 .ptr .align 1 _Z6kerneliiPdS_S_S_S_S_S__param_2,
	.param .u64 .ptr .align 1 _Z6kerneliiPdS_S_S_S_S_S__param_3,
	.param .u64 .ptr .align 1 _Z6kerneliiPdS_S_S_S_S_S__param_4,
	.param .u64 .ptr .align 1 _Z6kerneliiPdS_S_S_S_S_S__param_5,
	.param .u64 .ptr .align 1 _Z6kerneliiPdS_S_S_S_S_S__param_6,
	.param .u64 .ptr .align 1 _Z6kerneliiPdS_S_S_S_S_S__param_7,
	.param .u64 .ptr .align 1 _Z6kerneliiPdS_S_S_S_S_S__param_8
)
{
	.reg .pred 	%p<46>;
	.reg .b32 	%r<87>;
	.reg .b64 	%rd<53>;
	.reg .b64 	%fd<129>;

	ld.param.u32 	%r24, [_Z6kerneliiPdS_S_S_S_S_S__param_1];
	ld.param.u64 	%rd12, [_Z6kerneliiPdS_S_S_S_S_S__param_2];
	ld.param.u64 	%rd13, [_Z6kerneliiPdS_S_S_S_S_S__param_3];
	ld.param.u64 	%rd14, [_Z6kerneliiPdS_S_S_S_S_S__param_4];
	ld.param.u64 	%rd15, [_Z6kerneliiPdS_S_S_S_S_S__param_5];
	ld.param.u64 	%rd16, [_Z6kerneliiPdS_S_S_S_S_S__param_6];
	ld.param.u64 	%rd18, [_Z6kerneliiPdS_S_S_S_S_S__param_7];
	ld.param.u64 	%rd17, [_Z6kerneliiPdS_S_S_S_S_S__param_8];
	cvta.to.global.u64 	%rd1, %rd18;
	mov.u32 	%r1, %ctaid.x;
	mov.u32 	%r27, %ntid.x;
	mov.u32 	%r2, %tid.x;
	mad.lo.s32 	%r3, %r1, %r27, %r2;
	mov.u32 	%r4, %ctaid.y;
	mov.u32 	%r28, %ntid.y;
	mov.u32 	%r5, %tid.y;
	mad.lo.s32 	%r6, %r4, %r28, %r5;
	// begin inline asm
	mov.u32 %r25, %envreg2;
	// end inline asm
	cvt.u64.u32 	%rd19, %r25;
	// begin inline asm
	mov.u32 %r26, %envreg1;
	// end inline asm
	cvt.u64.u32 	%rd20, %r26;
	shl.b64 	%rd21, %rd20, 32;
	or.b64  	%rd2, %rd21, %rd19;
	setp.gt.s32 	%p2, %r3, 40;
	setp.gt.u32 	%p3, %r6, 40;
	or.pred  	%p4, %p2, %p3;
	@%p4 bra 	$L__BB0_57;
	cvta.to.global.u64 	%rd22, %rd15;
	cvta.to.global.u64 	%rd23, %rd16;
	cvta.to.global.u64 	%rd24, %rd17;
	mul.lo.s32 	%r7, %r6, 41;
	add.s32 	%r8, %r7, %r3;
	mul.wide.s32 	%rd25, %r8, 8;
	add.s64 	%rd3, %rd22, %rd25;
	mov.b64 	%rd26, 0;
	st.global.u64 	[%rd3], %rd26;
	add.s64 	%rd4, %rd23, %rd25;
	st.global.u64 	[%rd4], %rd26;
	add.s64 	%rd5, %rd1, %rd25;
	st.global.u64 	[%rd5], %rd26;
	add.s64 	%rd27, %rd24, %rd25;
	mov.b64 	%rd28, 4636737291354636288;
	st.global.u64 	[%rd27], %rd28;
	setp.ne.s64 	%p5, %rd2, 0;
	@%p5 bra 	$L__BB0_3;
	// begin inline asm
	trap;
	// end inline asm
$L__BB0_3:
	add.s64 	%rd6, %rd2, 4;
	barrier.sync 	0;
	add.s32 	%r29, %r2, %r5;
	mov.u32 	%r30, %tid.z;
	or.b32  	%r9, %r29, %r30;
	setp.ne.s32 	%p6, %r9, 0;
	@%p6 bra 	$L__BB0_6;
	mov.u32 	%r33, %nctaid.x;
	mov.u32 	%r34, %nctaid.y;
	mul.lo.s32 	%r35, %r33, %r34;
	mov.u32 	%r36, %nctaid.z;
	mul.lo.s32 	%r37, %r35, %r36;
	add.s32 	%r38, %r1, %r4;
	mov.u32 	%r39, %ctaid.z;
	neg.s32 	%r40, %r39;
	setp.eq.s32 	%p7, %r38, %r40;
	sub.s32 	%r41, -2147483647, %r37;
	selp.b32 	%r32, %r41, 1, %p7;
	// begin inline asm
	atom.add.release.gpu.u32 %r31,[%rd6],%r32;
	// end inline asm
$L__BB0_5:
	// begin inline asm
	ld.acquire.gpu.u32 %r42,[%rd6];
	// end inline asm
	xor.b32  	%r43, %r42, %r31;
	setp.gt.s32 	%p8, %r43, -1;
	@%p8 bra 	$L__BB0_5;
$L__BB0_6:
	ld.param.u32 	%r83, [_Z6kerneliiPdS_S_S_S_S_S__param_0];
	barrier.sync 	0;
	setp.lt.s32 	%p9, %r83, 1;
	@%p9 bra 	$L__BB0_57;
	cvta.to.global.u64 	%rd31, %rd12;
	add.s64 	%rd7, %rd31, %rd25;
	cvta.to.global.u64 	%rd33, %rd13;
	add.s64 	%rd8, %rd33, %rd25;
	mov.u32 	%r45, %nctaid.x;
	mov.u32 	%r46, %nctaid.y;
	mul.lo.s32 	%r47, %r45, %r46;
	mov.u32 	%r48, %nctaid.z;
	mul.lo.s32 	%r49, %r47, %r48;
	add.s32 	%r50, %r1, %r4;
	mov.u32 	%r51, %ctaid.z;
	neg.s32 	%r52, %r51;
	setp.eq.s32 	%p10, %r50, %r52;
	sub.s32 	%r53, -2147483647, %r49;
	selp.b32 	%r11, %r53, 1, %p10;
	ld.const.f64 	%fd1, [dx];
	ld.const.f64 	%fd2, [dy];
	ld.const.f64 	%fd3, [dt];
	ld.const.f64 	%fd4, [rho];
	cvta.to.global.u64 	%rd34, %rd14;
	add.s64 	%rd9, %rd34, %rd25;
	setp.eq.s32 	%p11, %r3, 0;
	setp.eq.s32 	%p12, %r6, 0;
	or.pred  	%p13, %p11, %p12;
	setp.eq.s32 	%p14, %r3, 40;
	or.pred  	%p15, %p14, %p13;
	setp.eq.s32 	%p16, %r6, 40;
	or.pred  	%p1, %p16, %p15;
	mul.f64 	%fd15, %fd1, %fd1;
	mul.f64 	%fd16, %fd2, %fd2;
	add.f64 	%fd17, %fd15, %fd16;
	add.f64 	%fd5, %fd17, %fd17;
	mul.f64 	%fd18, %fd2, %fd15;
	mul.f64 	%fd19, %fd2, %fd18;
	div.rn.f64 	%fd6, %fd19, %fd5;
	mul.wide.u32 	%rd35, %r7, 8;
	add.s64 	%rd10, %rd1, %rd35;
	mul.wide.s32 	%rd36, %r3, 8;
	add.s64 	%rd11, %rd1, %rd36;
	add.f64 	%fd20, %fd4, %fd4;
	mul.f64 	%fd21, %fd20, %fd1;
	div.rn.f64 	%fd7, %fd3, %fd21;
	div.rn.f64 	%fd8, %fd3, %fd15;
	div.rn.f64 	%fd9, %fd3, %fd16;
	mul.f64 	%fd22, %fd20, %fd2;
	div.rn.f64 	%fd10, %fd3, %fd22;
	mov.b32 	%r85, 0;
	ld.const.f64 	%fd94, [nu];
$L__BB0_8:
	setp.ne.s64 	%p17, %rd2, 0;
	ld.global.f64 	%fd23, [%rd3];
	st.global.f64 	[%rd7], %fd23;
	ld.global.f64 	%fd24, [%rd4];
	st.global.f64 	[%rd8], %fd24;
	@%p17 bra 	$L__BB0_10;
	// begin inline asm
	trap;
	// end inline asm
$L__BB0_10:
	setp.ne.s32 	%p18, %r9, 0;
	barrier.sync 	0;
	@%p18 bra 	$L__BB0_13;
	// begin inline asm
	atom.add.release.gpu.u32 %r54,[%rd6],%r11;
	// end inline asm
$L__BB0_12:
	// begin inline asm
	ld.acquire.gpu.u32 %r56,[%rd6];
	// end inline asm
	xor.b32  	%r57, %r56, %r54;
	setp.gt.s32 	%p19, %r57, -1;
	@%p19 bra 	$L__BB0_12;
$L__BB0_13:
	setp.ne.s64 	%p20, %rd2, 0;
	barrier.sync 	0;
	ld.global.f64 	%fd25, [%rd7+8];
	ld.global.f64 	%fd26, [%rd7+-8];
	sub.f64 	%fd27, %fd25, %fd26;
	add.f64 	%fd28, %fd1, %fd1;
	div.rn.f64 	%fd29, %fd27, %fd28;
	ld.global.f64 	%fd30, [%rd8+328];
	ld.global.f64 	%fd31, [%rd8+-328];
	sub.f64 	%fd32, %fd30, %fd31;
	add.f64 	%fd33, %fd2, %fd2;
	div.rn.f64 	%fd34, %fd32, %fd33;
	add.f64 	%fd35, %fd29, %fd34;
	div.rn.f64 	%fd36, %fd35, %fd3;
	mul.f64 	%fd37, %fd29, %fd29;
	mul.f64 	%fd38, %fd34, %fd34;
	ld.global.f64 	%fd39, [%rd7+328];
	ld.global.f64 	%fd40, [%rd7+-328];
	sub.f64 	%fd41, %fd39, %fd40;
	div.rn.f64 	%fd42, %fd41, %fd33;
	ld.global.f64 	%fd43, [%rd8+8];
	ld.global.f64 	%fd44, [%rd8+-8];
	sub.f64 	%fd45, %fd43, %fd44;
	div.rn.f64 	%fd46, %fd45, %fd28;
	add.f64 	%fd47, %fd42, %fd42;
	mul.f64 	%fd48, %fd47, %fd46;
	sub.f64 	%fd49, %fd36, %fd37;
	sub.f64 	%fd50, %fd49, %fd48;
	sub.f64 	%fd11, %fd50, %fd38;
	@%p20 bra 	$L__BB0_15;
	// begin inline asm
	trap;
	// end inline asm
$L__BB0_15:
	setp.ne.s32 	%p21, %r9, 0;
	barrier.sync 	0;
	@%p21 bra 	$L__BB0_18;
	// begin inline asm
	atom.add.release.gpu.u32 %r58,[%rd6],%r11;
	// end inline asm
$L__BB0_17:
	// begin inline asm
	ld.acquire.gpu.u32 %r60,[%rd6];
	// end inline asm
	xor.b32  	%r61, %r60, %r58;
	setp.gt.s32 	%p22, %r61, -1;
	@%p22 bra 	$L__BB0_17;
$L__BB0_18:
	setp.lt.s32 	%p23, %r24, 1;
	barrier.sync 	0;
	@%p23 bra 	$L__BB0_46;
	mul.f64 	%fd51, %fd4, %fd11;
	mul.f64 	%fd12, %fd51, %fd6;
	mov.b32 	%r86, 0;
$L__BB0_20:
	setp.ne.s64 	%p24, %rd2, 0;
	ld.global.f64 	%fd52, [%rd5];
	st.global.f64 	[%rd9], %fd52;
	@%p24 bra 	$L__BB0_22;
	// begin inline asm
	trap;
	// end inline asm
$L__BB0_22:
	setp.ne.s32 	%p25, %r9, 0;
	barrier.sync 	0;
	@%p25 bra 	$L__BB0_25;
	// begin inline asm
	atom.add.release.gpu.u32 %r63,[%rd6],%r11;
	// end inline asm
$L__BB0_24:
	// begin inline asm
	ld.acquire.gpu.u32 %r65,[%rd6];
	// end inline asm
	xor.b32  	%r66, %r65, %r63;
	setp.gt.s32 	%p26, %r66, -1;
	@%p26 bra 	$L__BB0_24;
$L__BB0_25:
	barrier.sync 	0;
	mov.f64 	%fd128, 0d0000000000000000;
	@%p1 bra 	$L__BB0_27;
	ld.global.f64 	%fd54, [%rd9+8];
	ld.global.f64 	%fd55, [%rd9+-8];
	add.f64 	%fd56, %fd54, %fd55;
	mul.f64 	%fd57, %fd56, %fd2;
	ld.global.f64 	%fd58, [%rd9+328];
	ld.global.f64 	%fd59, [%rd9+-328];
	add.f64 	%fd60, %fd58, %fd59;
	mul.f64 	%fd61, %fd60, %fd1;
	mul.f64 	%fd62, %fd1, %fd61;
	fma.rn.f64 	%fd63, %fd2, %fd57, %fd62;
	div.rn.f64 	%fd64, %fd63, %fd5;
	sub.f64 	%fd128, %fd64, %fd12;
$L__BB0_27:
	setp.ne.s64 	%p27, %rd2, 0;
	st.global.f64 	[%rd5], %fd128;
	@%p27 bra 	$L__BB0_29;
	// begin inline asm
	trap;
	// end inline asm
$L__BB0_29:
	setp.ne.s32 	%p28, %r9, 0;
	barrier.sync 	0;
	@%p28 bra 	$L__BB0_32;
	// begin inline asm
	atom.add.release.gpu.u32 %r67,[%rd6],%r11;
	// end inline asm
$L__BB0_31:
	// begin inline asm
	ld.acquire.gpu.u32 %r69,[%rd6];
	// end inline asm
	xor.b32  	%r70, %r69, %r67;
	setp.gt.s32 	%p29, %r70, -1;
	@%p29 bra 	$L__BB0_31;
$L__BB0_32:
	setp.ne.s32 	%p30, %r3, 0;
	barrier.sync 	0;
	@%p30 bra 	$L__BB0_34;
	ld.global.f64 	%fd65, [%rd10+8];
	st.global.f64 	[%rd10], %fd65;
$L__BB0_34:
	setp.ne.s32 	%p31, %r6, 0;
	@%p31 bra 	$L__BB0_36;
	ld.global.f64 	%fd66, [%rd11+328];
	st.global.f64 	[%rd11], %fd66;
$L__BB0_36:
	setp.ne.s32 	%p32, %r3, 40;
	@%p32 bra 	$L__BB0_38;
	ld.global.f64 	%fd67, [%rd10+312];
	st.global.f64 	[%rd10+320], %fd67;
$L__BB0_38:
	setp.ne.s32 	%p33, %r6, 40;
	@%p33 bra 	$L__BB0_40;
	mov.b64 	%rd45, 0;
	st.global.u64 	[%rd11+13120], %rd45;
$L__BB0_40:
	setp.ne.s64 	%p34, %rd2, 0;
	@%p34 bra 	$L__BB0_42;
	// begin inline asm
	trap;
	// end inline asm
$L__BB0_42:
	setp.ne.s32 	%p35, %r9, 0;
	barrier.sync 	0;
	@%p35 bra 	$L__BB0_45;
	// begin inline asm
	atom.add.release.gpu.u32 %r71,[%rd6],%r11;
	// end inline asm
$L__BB0_44:
	// begin inline asm
	ld.acquire.gpu.u32 %r73,[%rd6];
	// end inline asm
	xor.b32  	%r74, %r73, %r71;
	setp.gt.s32 	%p36, %r74, -1;
	@%p36 bra 	$L__BB0_44;
$L__BB0_45:
	barrier.sync 	0;
	add.s32 	%r86, %r86, 1;
	setp.ne.s32 	%p37, %r86, %r24;
	@%p37 bra 	$L__BB0_20;
$L__BB0_46:
	setp.ne.s64 	%p38, %rd2, 0;
	setp.eq.s32 	%p39, %r6, 40;
	selp.f64 	%fd68, 0d3FF0000000000000, 0d0000000000000000, %p39;
	st.global.f64 	[%rd3], %fd68;
	mov.b64 	%rd48, 0;
	st.global.u64 	[%rd4], %rd48;
	@%p38 bra 	$L__BB0_48;
	// begin inline asm
	trap;
	// end inline asm
$L__BB0_48:
	setp.ne.s32 	%p40, %r9, 0;
	barrier.sync 	0;
	@%p40 bra 	$L__BB0_51;
	// begin inline asm
	atom.add.release.gpu.u32 %r75,[%rd6],%r11;
	// end inline asm
$L__BB0_50:
	// begin inline asm
	ld.acquire.gpu.u32 %r77,[%rd6];
	// end inline asm
	xor.b32  	%r78, %r77, %r75;
	setp.gt.s32 	%p41, %r78, -1;
	@%p41 bra 	$L__BB0_50;
$L__BB0_51:
	setp.ne.s64 	%p42, %rd2, 0;
	barrier.sync 	0;
	ld.global.f64 	%fd69, [%rd7];
	mul.f64 	%fd70, %fd69, %fd3;
	div.rn.f64 	%fd71, %fd70, %fd1;
	ld.global.f64 	%fd72, [%rd7+-8];
	sub.f64 	%fd73, %fd69, %fd72;
	mul.f64 	%fd74, %fd71, %fd73;
	ld.global.f64 	%fd75, [%rd8];
	mul.f64 	%fd76, %fd75, %fd3;
	div.rn.f64 	%fd77, %fd76, %fd2;
	ld.global.f64 	%fd78, [%rd7+-328];
	sub.f64 	%fd79, %fd69, %fd78;
	mul.f64 	%fd80, %fd77, %fd79;
	ld.global.f64 	%fd81, [%rd5+8];
	ld.global.f64 	%fd82, [%rd5+-8];
	sub.f64 	%fd83, %fd81, %fd82;
	mul.f64 	%fd84, %fd7, %fd83;
	ld.global.f64 	%fd85, [%rd7+8];
	add.f64 	%fd86, %fd69, %fd69;
	sub.f64 	%fd87, %fd85, %fd86;
	add.f64 	%fd88, %fd72, %fd87;
	ld.global.f64 	%fd89, [%rd7+328];
	sub.f64 	%fd90, %fd89, %fd86;
	add.f64 	%fd91, %fd78, %fd90;
	mul.f64 	%fd92, %fd9, %fd91;
	fma.rn.f64 	%fd93, %fd8, %fd88, %fd92;
	sub.f64 	%fd95, %fd69, %fd74;
	sub.f64 	%fd96, %fd95, %fd80;
	sub.f64 	%fd97, %fd96, %fd84;
	fma.rn.f64 	%fd98, %fd94, %fd93, %fd97;
	st.global.f64 	[%rd3], %fd98;
	ld.global.f64 	%fd99, [%rd8];
	ld.global.f64 	%fd100, [%rd7];
	mul.f64 	%fd101, %fd100, %fd3;
	div.rn.f64 	%fd102, %fd101, %fd1;
	ld.global.f64 	%fd103, [%rd8+-8];
	sub.f64 	%fd104, %fd99, %fd103;
	mul.f64 	%fd105, %fd102, %fd104;
	mul.f64 	%fd106, %fd99, %fd3;
	div.rn.f64 	%fd107, %fd106, %fd2;
	ld.global.f64 	%fd108, [%rd8+-328];
	sub.f64 	%fd109, %fd99, %fd108;
	mul.f64 	%fd110, %fd107, %fd109;
	ld.global.f64 	%fd111, [%rd5+328];
	ld.global.f64 	%fd112, [%rd5+-328];
	sub.f64 	%fd113, %fd111, %fd112;
	mul.f64 	%fd114, %fd10, %fd113;
	ld.global.f64 	%fd115, [%rd8+8];
	add.f64 	%fd116, %fd99, %fd99;
	sub.f64 	%fd117, %fd115, %fd116;
	add.f64 	%fd118, %fd103, %fd117;
	ld.global.f64 	%fd119, [%rd8+328];
	sub.f64 	%fd120, %fd119, %fd116;
	add.f64 	%fd121, %fd108, %fd120;
	mul.f64 	%fd122, %fd9, %fd121;
	fma.rn.f64 	%fd123, %fd8, %fd118, %fd122;
	sub.f64 	%fd124, %fd99, %fd105;
	sub.f64 	%fd125, %fd124, %fd110;
	sub.f64 	%fd126, %fd125, %fd114;
	fma.rn.f64 	%fd127, %fd94, %fd123, %fd126;
	st.global.f64 	[%rd4], %fd127;
	@%p42 bra 	$L__BB0_53;
	// begin inline asm
	trap;
	// end inline asm
$L__BB0_53:
	setp.ne.s32 	%p43, %r9, 0;
	barrier.sync 	0;
	@%p43 bra 	$L__BB0_56;
	// begin inline asm
	atom.add.release.gpu.u32 %r79,[%rd6],%r11;
	// end inline asm
$L__BB0_55:
	// begin inline asm
	ld.acquire.gpu.u32 %r81,[%rd6];
	// end inline asm
	xor.b32  	%r82, %r81, %r79;
	setp.gt.s32 	%p44, %r82, -1;
	@%p44 bra 	$L__BB0_55;
$L__BB0_56:
	ld.param.u32 	%r84, [_Z6kerneliiPdS_S_S_S_S_S__param_0];
	barrier.sync 	0;
	add.s32 	%r85, %r85, 1;
	setp.ne.s32 	%p45, %r85, %r84;
	@%p45 bra 	$L__BB0_8;
$L__BB0_57:
	ret;

}


// ===== COMPILED SASS (sm_100) =====

	.target	sm_100

	.elftype	@"ET_EXEC"


//--------------------- .note.nv.tkinfo           --------------------------
	.section	.note.nv.tkinfo,"",@"SHT_NOTE"
	.sectionflags	@"SHF_NOTE_NV_TKINFO"
	.tkinfo
        /*0018*/ 	.word	0x00000002
        /*0030*/ 	.string	""
        /*0030*/ 	.string	"ptxas"
        /*0030*/ 	.string	"Cuda compilation tools, release 13.0, V13.0.88"
        /*0030*/ 	.string	"Build cuda_13.0.r13.0/compiler.36424714_0"
        /*0030*/ 	.string	"-arch sm_100 -m 64 "



//--------------------- .note.nv.cuinfo           --------------------------
	.section	.note.nv.cuinfo,"",@"SHT_NOTE"
	.sectionflags	@"SHF_NOTE_NV_CUINFO"
        /*0018*/ 	.short	0x0002
        /*001a*/ 	.short	0x0064
        /*001c*/ 	.short	0x0082
	.zero		2


//--------------------- .nv.info                  --------------------------
	.section	.nv.info,"",@"SHT_CUDA_INFO"
	.align	4


	//----- nvinfo : EIATTR_REGCOUNT
	.align		4
        /*0000*/ 	.byte	0x04, 0x2f
        /*0002*/ 	.short	(.L_6 - .L_5)
	.align		4
.L_5:
        /*0004*/ 	.word	index@(_Z6kerneliiPdS_S_S_S_S_S_)
        /*0008*/ 	.word	0x00000044


	//----- nvinfo : EIATTR_FRAME_SIZE
	.align		4
.L_6:
        /*000c*/ 	.byte	0x04, 0x11
        /*000e*/ 	.short	(.L_8 - .L_7)
	.align		4
.L_7:
        /*0010*/ 	.word	index@($__internal_0_$__cuda_sm20_div_rn_f64_full)
        /*0014*/ 	.word	0x00000000


	//----- nvinfo : EIATTR_FRAME_SIZE
	.align		4
.L_8:
        /*0018*/ 	.byte	0x04, 0x11
        /*001a*/ 	.short	(.L_10 - .L_9)
	.align		4
.L_9:
        /*001c*/ 	.word	index@(_Z6kerneliiPdS_S_S_S_S_S_)
        /*0020*/ 	.word	0x00000000


	//----- nvinfo : EIATTR_MIN_STACK_SIZE
	.align		4
.L_10:
        /*0024*/ 	.byte	0x04, 0x12
        /*0026*/ 	.short	(.L_12 - .L_11)
	.align		4
.L_11:
        /*0028*/ 	.word	index@(_Z6kerneliiPdS_S_S_S_S_S_)
        /*002c*/ 	.word	0x00000000
.L_12:


//--------------------- .nv.compat                --------------------------
	.section	.nv.compat,"",@"SHT_CUDA_COMPAT_INFO"
	.align	4
        /*0000*/ 	.byte	0x02, 0x09, 0x00, 0x00, 0x02, 0x02, 0x01, 0x00, 0x02, 0x05, 0x05, 0x00, 0x03, 0x07, 0x01, 0x01
        /*0010*/ 	.byte	0x02, 0x03, 0x00, 0x00, 0x02, 0x06, 0x01, 0x00, 0x04, 0x0b, 0x08, 0x00, 0x01, 0x00, 0x00, 0x00
        /*0020*/ 	.byte	0x00, 0x00, 0x00, 0x00


//--------------------- .nv.info._Z6kerneliiPdS_S_S_S_S_S_ --------------------------
	.section	.nv.info._Z6kerneliiPdS_S_S_S_S_S_,"",@"SHT_CUDA_INFO"
	.sectionflags	@""
	.align	4


	//----- nvinfo : EIATTR_CUDA_API_VERSION
	.align		4
        /*0000*/ 	.byte	0x04, 0x37
        /*0002*/ 	.short	(.L_14 - .L_13)
.L_13:
        /*0004*/ 	.word	0x00000082


	//----- nvinfo : EIATTR_KPARAM_INFO
	.align		4
.L_14:
        /*0008*/ 	.byte	0x04, 0x17
        /*000a*/ 	.short	(.L_16 - .L_15)
.L_15:
        /*000c*/ 	.word	0x00000000
        /*0010*/ 	.short	0x0008
        /*0012*/ 	.short	0x0038
        /*0014*/ 	.byte	0x00, 0xf5, 0x21, 0x00


	//----- nvinfo : EIATTR_KPARAM_INFO
	.align		4
.L_16:
        /*0018*/ 	.byte	0x04, 0x17
        /*001a*/ 	.short	(.L_18 - .L_17)
.L_17:
        /*001c*/ 	.word	0x00000000
        /*0020*/ 	.short	0x0007
        /*0022*/ 	.short	0x0030
        /*0024*/ 	.byte	0x00, 0xf5, 0x21, 0x00


	//----- nvinfo : EIATTR_KPARAM_INFO
	.align		4
.L_18:
        /*0028*/ 	.byte	0x04, 0x17
        /*002a*/ 	.short	(.L_20 - .L_19)
.L_19:
        /*002c*/ 	.word	0x00000000
        /*0030*/ 	.short	0x0006
        /*0032*/ 	.short	0x0028
        /*0034*/ 	.byte	0x00, 0xf5, 0x21, 0x00


	//----- nvinfo : EIATTR_KPARAM_INFO
	.align		4
.L_20:
        /*0038*/ 	.byte	0x04, 0x17
        /*003a*/ 	.short	(.L_22 - .L_21)
.L_21:
        /*003c*/ 	.word	0x00000000
        /*0040*/ 	.short	0x0005
        /*0042*/ 	.short	0x0020
        /*0044*/ 	.byte	0x00, 0xf5, 0x21, 0x00


	//----- nvinfo : EIATTR_KPARAM_INFO
	.align		4
.L_22:
        /*0048*/ 	.byte	0x04, 0x17
        /*004a*/ 	.short	(.L_24 - .L_23)
.L_23:
        /*004c*/ 	.word	0x00000000
        /*0050*/ 	.short	0x0004
        /*0052*/ 	.short	0x0018
        /*0054*/ 	.byte	0x00, 0xf5, 0x21, 0x00


	//----- nvinfo : EIATTR_KPARAM_INFO
	.align		4
.L_24:
        /*0058*/ 	.byte	0x04, 0x17
        /*005a*/ 	.short	(.L_26 - .L_25)
.L_25:
        /*005c*/ 	.word	0x00000000
        /*0060*/ 	.short	0x0003
        /*0062*/ 	.short	0x0010
        /*0064*/ 	.byte	0x00, 0xf5, 0x21, 0x00


	//----- nvinfo : EIATTR_KPARAM_INFO
	.align		4
.L_26:
        /*0068*/ 	.byte	0x04, 0x17
        /*006a*/ 	.short	(.L_28 - .L_27)
.L_27:
        /*006c*/ 	.word	0x00000000
        /*0070*/ 	.short	0x0002
        /*0072*/ 	.short	0x0008
        /*0074*/ 	.byte	0x00, 0xf5, 0x21, 0x00


	//----- nvinfo : EIATTR_KPARAM_INFO
	.align		4
.L_28:
        /*0078*/ 	.byte	0x04, 0x17
        /*007a*/ 	.short	(.L_30 - .L_29)
.L_29:
        /*007c*/ 	.word	0x00000000
        /*0080*/ 	.short	0x0001
        /*0082*/ 	.short	0x0004
        /*0084*/ 	.byte	0x00, 0xf0, 0x11, 0x00


	//----- nvinfo : EIATTR_KPARAM_INFO
	.align		4
.L_30:
        /*0088*/ 	.byte	0x04, 0x17
        /*008a*/ 	.short	(.L_32 - .L_31)
.L_31:
        /*008c*/ 	.word	0x00000000
        /*0090*/ 	.short	0x0000
        /*0092*/ 	.short	0x0000
        /*0094*/ 	.byte	0x00, 0xf0, 0x11, 0x00


	//----- nvinfo : EIATTR_SPARSE_MMA_MASK
	.align		4
.L_32:
        /*0098*/ 	.byte	0x03, 0x50
        /*009a*/ 	.short	0x0000


	//----- nvinfo : EIATTR_MAXREG_COUNT
	.align		4
        /*009c*/ 	.byte	0x03, 0x1b
        /*009e*/ 	.short	0x00ff


	//----- nvinfo : EIATTR_NUM_BARRIERS
	.align		4
        /*00a0*/ 	.byte	0x02, 0x4c
        /*00a2*/ 	.byte	0x01
	.zero		1


	//----- nvinfo : EIATTR_MERCURY_ISA_VERSION
	.align		4
        /*00a4*/ 	.byte	0x03, 0x5f
        /*00a6*/ 	.short	0x0101


	//----- nvinfo : EIATTR_INT_WARP_WIDE_INSTR_OFFSETS
	.align		4
        /*00a8*/ 	.byte	0x04, 0x31
        /*00aa*/ 	.short	(.L_34 - .L_33)


	//   ....[0]....
.L_33:
        /*00ac*/ 	.word	0x00000360


	//   ....[1]....
        /*00b0*/ 	.word	0x00000490


	//   ....[2]....
        /*00b4*/ 	.word	0x00001080


	//   ....[3]....
        /*00b8*/ 	.word	0x00001140


	//   ....[4]....
        /*00bc*/ 	.word	0x00001b50


	//   ....[5]....
        /*00c0*/ 	.word	0x00001c10


	//   ....[6]....
        /*00c4*/ 	.word	0x00001e00


	//   ....[7]....
        /*00c8*/ 	.word	0x00001ec0


	//   ....[8]....
        /*00cc*/ 	.word	0x000022a0


	//   ....[9]....
        /*00d0*/ 	.word	0x00002360


	//   ....[10]....
        /*00d4*/ 	.word	0x000025b0


	//   ....[11]....
        /*00d8*/ 	.word	0x00002670


	//   ....[12]....
        /*00dc*/ 	.word	0x00002860


	//   ....[13]....
        /*00e0*/ 	.word	0x00002920


	//   ....[14]....
        /*00e4*/ 	.word	0x00003450


	//   ....[15]....
        /*00e8*/ 	.word	0x00003510


	//----- nvinfo : EIATTR_COOP_GROUP_MASK_REGIDS
	.align		4
.L_34:
        /*00ec*/ 	.byte	0x04, 0x29
        /*00ee*/ 	.short	(.L_36 - .L_35)


	//   ....[0]....
.L_35:
        /*00f0*/ 	.word	0xffffffff


	//   ....[1]....
        /*00f4*/ 	.word	0xffffffff


	//   ....[2]....
        /*00f8*/ 	.word	0xffffffff


	//   ....[3]....
        /*00fc*/ 	.word	0xffffffff


	//   ....[4]....
        /*0100*/ 	.word	0xffffffff


	//   ....[5]....
        /*0104*/ 	.word	0xffffffff


	//   ....[6]....
        /*0108*/ 	.word	0xffffffff


	//   ....[7]....
        /*010c*/ 	.word	0xffffffff


	//   ....[8]....
        /*0110*/ 	.word	0xffffffff


	//   ....[9]....
        /*0114*/ 	.word	0xffffffff


	//   ....[10]....
        /*0118*/ 	.word	0xffffffff


	//   ....[11]....
        /*011c*/ 	.word	0xffffffff


	//   ....[12]....
        /*0120*/ 	.word	0xffffffff


	//   ....[13]....
        /*0124*/ 	.word	0xffffffff


	//   ....[14]....
        /*0128*/ 	.word	0xffffffff


	//   ....[15]....
        /*012c*/ 	.word	0xffffffff


	//   ....[16]....
        /*0130*/ 	.word	0x05000003


	//   ....[17]....
        /*0134*/ 	.word	0x05000003


	//   ....[18]....
        /*0138*/ 	.word	0x05000003


	//   ....[19]....
        /*013c*/ 	.word	0x05000003


	//   ....[20]....
        /*0140*/ 	.word	0x05000003


	//   ....[21]....
        /*0144*/ 	.word	0x05000003


	//   ....[22]....
        /*0148*/ 	.word	0x05000003


	//   ....[23]....
        /*014c*/ 	.word	0x05000003


	//   ....[24]....
        /*0150*/ 	.word	0x05000003


	//   ....[25]....
        /*0154*/ 	.word	0x05000003


	//   ....[26]....
        /*0158*/ 	.word	0x05000003


	//   ....[27]....
        /*015c*/ 	.word	0x05000003


	//   ....[28]....
        /*0160*/ 	.word	0x05000003


	//   ....[29]....
        /*0164*/ 	.word	0x05000003


	//   ....[30]....
        /*0168*/ 	.word	0x05000003


	//----- nvinfo : EIATTR_COOP_GROUP_INSTR_OFFSETS
	.align		4
.L_36:
        /*016c*/ 	.byte	0x04, 0x28
        /*016e*/ 	.short	(.L_38 - .L_37)


	//   ....[0]....
.L_37:
        /*0170*/ 	.word	0x000002e0


	//   ....[1]....
        /*0174*/ 	.word	0x00000540


	//   ....[2]....
        /*0178*/ 	.word	0x00001040


	//   ....[3]....
        /*017c*/ 	.word	0x000011f0


	//   ....[4]....
        /*0180*/ 	.word	0x00001af0


	//   ....[5]....
        /*0184*/ 	.word	0x00001cc0


	//   ....[6]....
        /*0188*/ 	.word	0x00001dc0


	//   ....[7]....
        /*018c*/ 	.word	0x00001f70


	//   ....[8]....
        /*0190*/ 	.word	0x00002250


	//   ....[9]....
        /*0194*/ 	.word	0x00002410


	//   ....[10]....
        /*0198*/ 	.word	0x00002570


	//   ....[11]....
        /*019c*/ 	.word	0x00002720


	//   ....[12]....
        /*01a0*/ 	.word	0x00002820


	//   ....[13]....
        /*01a4*/ 	.word	0x000029d0


	//   ....[14]....
        /*01a8*/ 	.word	0x00003410


	//   ....[15]....
        /*01ac*/ 	.word	0x000035c0


	//   ....[16]....
        /*01b0*/ 	.word	0x000036c0


	//   ....[17]....
        /*01b4*/ 	.word	0x00003770


	//   ....[18]....
        /*01b8*/ 	.word	0x00003820


	//   ....[19]....
        /*01bc*/ 	.word	0x000038d0


	//   ....[20]....
        /*01c0*/ 	.word	0x00003980


	//   ....[21]....
        /*01c4*/ 	.word	0x00003a30


	//   ....[22]....
        /*01c8*/ 	.word	0x00003ae0


	//   ....[23]....
        /*01cc*/ 	.word	0x00003b90


	//   ....[24]....
        /*01d0*/ 	.word	0x00003c40


	//   ....[25]....
        /*01d4*/ 	.word	0x00003cf0


	//   ....[26]....
        /*01d8*/ 	.word	0x00003da0


	//   ....[27]....
        /*01dc*/ 	.word	0x00003e50


	//   ....[28]....
        /*01e0*/ 	.word	0x00003f00


	//   ....[29]....
        /*01e4*/ 	.word	0x00003fb0


	//   ....[30]....
        /*01e8*/ 	.word	0x00004060


	//----- nvinfo : EIATTR_VRC_CTA_INIT_COUNT
	.align		4
.L_38:
        /*01ec*/ 	.byte	0x02, 0x4a
	.zero		1
	.zero		1


	//----- nvinfo : EIATTR_EXIT_INSTR_OFFSETS
	.align		4
        /*01f0*/ 	.byte	0x04, 0x1c
        /*01f2*/ 	.short	(.L_40 - .L_39)


	//   ....[0]....
.L_39:
        /*01f4*/ 	.word	0x000000b0


	//   ....[1]....
        /*01f8*/ 	.word	0x00000570


	//   ....[2]....
        /*01fc*/ 	.word	0x00003610


	//----- nvinfo : EIATTR_CRS_STACK_SIZE
	.align		4
.L_40:
        /*0200*/ 	.byte	0x04, 0x1e
        /*0202*/ 	.short	(.L_42 - .L_41)
.L_41:
        /*0204*/ 	.word	0x00000000


	//----- nvinfo : EIATTR_CBANK_PARAM_SIZE
	.align		4
.L_42:
        /*0208*/ 	.byte	0x03, 0x19
        /*020a*/ 	.short	0x0040


	//----- nvinfo : EIATTR_PARAM_CBANK
	.align		4
        /*020c*/ 	.byte	0x04, 0x0a
        /*020e*/ 	.short	(.L_44 - .L_43)
	.align		4
.L_43:
        /*0210*/ 	.word	index@(.nv.constant0._Z6kerneliiPdS_S_S_S_S_S_)
        /*0214*/ 	.short	0x0380
        /*0216*/ 	.short	0x0040


	//----- nvinfo : EIATTR_SW_WAR
	.align		4
.L_44:
        /*0218*/ 	.byte	0x04, 0x36
        /*021a*/ 	.short	(.L_46 - .L_45)
.L_45:
        /*021c*/ 	.word	0x00000008
.L_46:


//--------------------- .nv.callgraph             --------------------------
	.section	.nv.callgraph,"",@"SHT_CUDA_CALLGRAPH"
	.align	4
	.sectionentsize	8
	.align		4
        /*0000*/ 	.word	0x00000000
	.align		4
        /*0004*/ 	.word	0xffffffff
	.align		4
        /*0008*/ 	.word	0x00000000
	.align		4
        /*000c*/ 	.word	0xfffffffe
	.align		4
        /*0010*/ 	.word	0x00000000
	.align		4
        /*0014*/ 	.word	0xfffffffd
	.align		4
        /*0018*/ 	.word	0x00000000
	.align		4
        /*001c*/ 	.word	0xfffffffc


//--------------------- .nv.constant3             --------------------------
	.section	.nv.constant3,"a",@progbits
	.align	8
.nv.constant3:
	.type		dx,@object
	.size		dx,(dy - dx)
dx:
        /*0000*/ 	.byte	0x9a, 0x99, 0x99, 0x99, 0x99, 0x99, 0xa9, 0x3f
	.type		dy,@object
	.size		dy,(rho - dy)
dy:
        /*0008*/ 	.byte	0x9a, 0x99, 0x99, 0x99, 0x99, 0x99, 0xa9, 0x3f
	.type		rho,@object
	.size		rho,(nu - rho)
rho:
        /*0010*/ 	.byte	0x00, 0x00, 0x00, 0x00, 0x00, 0x00, 0xf0, 0x3f
	.type		nu,@object
	.size		nu,(dt - nu)
nu:
        /*0018*/ 	.byte	0x9a, 0x99, 0x99, 0x99, 0x99, 0x99, 0xb9, 0x3f
	.type		dt,@object
	.size		dt,(.L_4 - dt)
dt:
        /*0020*/ 	.byte	0xfc, 0xa9, 0xf1, 0xd2, 0x4d, 0x62, 0x50, 0x3f
.L_4:


//--------------------- .text._Z6kerneliiPdS_S_S_S_S_S_ --------------------------
	.section	.text._Z6kerneliiPdS_S_S_S_S_S_,"ax",@progbits
	.align	128
        .global         _Z6kerneliiPdS_S_S_S_S_S_
        .type           _Z6kerneliiPdS_S_S_S_S_S_,@function
        .size           _Z6kerneliiPdS_S_S_S_S_S_,(.L_x_132 - _Z6kerneliiPdS_S_S_S_S_S_)
        .other          _Z6kerneliiPdS_S_S_S_S_S_,@"STO_CUDA_ENTRY STV_DEFAULT"
_Z6kerneliiPdS_S_S_S_S_S_:
.text._Z6kerneliiPdS_S_S_S_S_S_:
[----:B------:R-:W-:Y:S01]  /*0000*/  LDC R1, c[0x0][0x37c] ;  /* 0x0000df00ff017b82 */ /* 0x000fe20000000800 */
[----:B------:R-:W0:Y:S07]  /*0010*/  S2R R0, SR_TID.Y ;  /* 0x0000000000007919 */ /* 0x000e2e0000002200 */
[----:B------:R-:W1:Y:S01]  /*0020*/  LDC R22, c[0x0][0x360] ;  /* 0x0000d800ff167b82 */ /* 0x000e620000000800 */
[----:B------:R-:W1:Y:S07]  /*0030*/  S2R R21, SR_TID.X ;  /* 0x0000000000157919 */ /* 0x000e6e0000002100 */
[----:B------:R-:W0:Y:S08]  /*0040*/  S2UR UR10, SR_CTAID.Y ;  /* 0x00000000000a79c3 */ /* 0x000e300000002600 */
[----:B------:R-:W0:Y:S08]  /*0050*/  LDC R23, c[0x0][0x364] ;  /* 0x0000d900ff177b82 */ /* 0x000e300000000800 */
[----:B------:R-:W1:Y:S01]  /*0060*/  S2UR UR11, SR_CTAID.X ;  /* 0x00000000000b79c3 */ /* 0x000e620000002500 */
[----:B0-----:R-:W-:-:S05]  /*0070*/  IMAD R23, R23, UR10, R0 ;  /* 0x0000000a17177c24 */ /* 0x001fca000f8e0200 */
[----:B------:R-:W-:Y:S01]  /*0080*/  ISETP.GT.U32.AND P0, PT, R23, 0x28, PT ;  /* 0x000000281700780c */ /* 0x000fe20003f04070 */
[----:B-1----:R-:W-:-:S05]  /*0090*/  IMAD R22, R22, UR11, R21 ;  /* 0x0000000b16167c24 */ /* 0x002fca000f8e0215 */
[----:B------:R-:W-:-:S13]  /*00a0*/  ISETP.GT.OR P0, PT, R22, 0x28, P0 ;  /* 0x000000281600780c */ /* 0x000fda0000704670 */
[----:B------:R-:W-:Y:S05]  /*00b0*/  @P0 EXIT ;  /* 0x000000000000094d */ /* 0x000fea0003800000 */
[----:B------:R-:W0:Y:S01]  /*00c0*/  LDC.64 R50, c[0x0][0x3a0] ;  /* 0x0000e800ff327b82 */ /* 0x000e220000000a00 */
[----:B------:R-:W1:Y:S01]  /*00d0*/  LDCU.64 UR8, c[0x0][0x358] ;  /* 0x00006b00ff0877ac */ /* 0x000e620008000a00 */
[----:B------:R-:W-:Y:S02]  /*00e0*/  IMAD R34, R23, 0x29, RZ ;  /* 0x0000002917227824 */ /* 0x000fe400078e02ff */
[----:B------:R-:W-:Y:S01]  /*00f0*/  IMAD.MOV.U32 R4, RZ, RZ, 0x0 ;  /* 0x00000000ff047424 */ /* 0x000fe200078e00ff */
[----:B------:R-:W-:-:S05]  /*0100*/  CS2R.32 R49, SR_CgaSize ;  /* 0x0000000000317805 */ /* 0x000fca0000008a00 */
[----:B------:R-:W-:-:S05]  /*0110*/  IMAD R49, R49, -0xa0, RZ ;  /* 0xffffff6031317824 */ /* 0x000fca00078e02ff */
[----:B------:R-:W-:-:S14]  /*0120*/  R2UR UR12, R49 ;  /* 0x00000000310c72ca */ /* 0x000fdc00000e0000 */
[----:B------:R-:W2:Y:S01]  /*0130*/  LDCU UR12, c[0x0][UR12+0x258] ;  /* 0x00004b000c0c77ac */ /* 0x000ea20008000800 */
[----:B------:R-:W-:Y:S01]  /*0140*/  IMAD.IADD R36, R22, 0x1, R34 ;  /* 0x0000000116247824 */ /* 0x000fe200078e0222 */
[----:B------:R-:W3:Y:S01]  /*0150*/  LDC.64 R48, c[0x0][0x3a8] ;  /* 0x0000ea00ff307b82 */ /* 0x000ee20000000a00 */
[----:B------:R-:W-:-:S05]  /*0160*/  CS2R.32 R47, SR_CgaSize ;  /* 0x00000000002f7805 */ /* 0x000fca0000008a00 */
[----:B------:R-:W-:-:S05]  /*0170*/  IMAD R47, R47, -0xa0, RZ ;  /* 0xffffff602f2f7824 */ /* 0x000fca00078e02ff */
[----:B------:R-:W-:-:S14]  /*0180*/  R2UR UR13, R47 ;  /* 0x000000002f0d72ca */ /* 0x000fdc00000e0000 */
[----:B------:R-:W4:Y:S01]  /*0190*/  LDCU UR13, c[0x0][UR13+0x254] ;  /* 0x00004a800d0d77ac */ /* 0x000f220008000800 */
[----:B------:R-:W-:Y:S01]  /*01a0*/  IMAD.MOV.U32 R5, RZ, RZ, 0x40590000 ;  /* 0x40590000ff057424 */ /* 0x000fe200078e00ff */
[----:B------:R-:W5:Y:S01]  /*01b0*/  LDC.64 R46, c[0x0][0x3b0] ;  /* 0x0000ec00ff2e7b82 */ /* 0x000f620000000a00 */
[----:B--2---:R-:W-:-:S07]  /*01c0*/  UISETP.NE.U32.AND UP0, UPT, UR12, URZ, UPT ;  /* 0x000000ff0c00728c */ /* 0x004fce000bf05070 */
[----:B------:R-:W2:Y:S01]  /*01d0*/  LDC.64 R2, c[0x0][0x3b8] ;  /* 0x0000ee00ff027b82 */ /* 0x000ea20000000a00 */
[----:B0-----:R-:W-:Y:S01]  /*01e0*/  IMAD.WIDE R50, R36, 0x8, R50 ;  /* 0x0000000824327825 */ /* 0x001fe200078e0232 */
[----:B----4-:R-:W-:-:S03]  /*01f0*/  UISETP.NE.AND.EX UP0, UPT, UR13, URZ, UPT, UP0 ;  /* 0x000000ff0d00728c */ /* 0x010fc6000bf05300 */
[----:B------:R-:W-:Y:S01]  /*0200*/  IMAD.U32 R44, RZ, RZ, UR12 ;  /* 0x0000000cff2c7e24 */ /* 0x000fe2000f8e00ff */
[----:B-1----:R0:W-:Y:S01]  /*0210*/  STG.E.64 desc[UR8][R50.64], RZ ;  /* 0x000000ff32007986 */ /* 0x0021e2000c101b08 */
[----:B------:R-:W-:Y:S02]  /*0220*/  IMAD.U32 R45, RZ, RZ, UR13 ;  /* 0x0000000dff2d7e24 */ /* 0x000fe4000f8e00ff */
[----:B---3--:R-:W-:-:S05]  /*0230*/  IMAD.WIDE R48, R36, 0x8, R48 ;  /* 0x0000000824307825 */ /* 0x008fca00078e0230 */
[----:B------:R0:W-:Y:S01]  /*0240*/  STG.E.64 desc[UR8][R48.64], RZ ;  /* 0x000000ff30007986 */ /* 0x0001e2000c101b08 */
[----:B-----5:R-:W-:-:S05]  /*0250*/  IMAD.WIDE R46, R36, 0x8, R46 ;  /* 0x00000008242e7825 */ /* 0x020fca00078e022e */
[----:B------:R0:W-:Y:S01]  /*0260*/  STG.E.64 desc[UR8][R46.64], RZ ;  /* 0x000000ff2e007986 */ /* 0x0001e2000c101b08 */
[----:B--2---:R-:W-:-:S05]  /*0270*/  IMAD.WIDE R2, R36, 0x8, R2 ;  /* 0x0000000824027825 */ /* 0x004fca00078e0202 */
[----:B------:R0:W-:Y:S01]  /*0280*/  STG.E.64 desc[UR8][R2.64], R4 ;  /* 0x0000000402007986 */ /* 0x0001e2000c101b08 */
[----:B------:R-:W-:Y:S05]  /*0290*/  BRA.U UP0, `(.L_x_0) ;  /* 0x0000000100047547 */ /* 0x000fea000b800000 */
[----:B------:R-:W-:Y:S05]  /*02a0*/  BPT.TRAP 0x1 ;  /* 0x000000040000795c */ /* 0x000fea0000300000 */
.L_x_0:
[----:B0-----:R-:W0:Y:S01]  /*02b0*/  S2R R2, SR_TID.Z ;  /* 0x0000000000027919 */ /* 0x001e220000002300 */
[----:B------:R-:W-:Y:S01]  /*02c0*/  IMAD.IADD R21, R21, 0x1, R0 ;  /* 0x0000000115157824 */ /* 0x000fe200078e0200 */
[----:B------:R-:W-:Y:S01]  /*02d0*/  BSSY B0, `(.L_x_1) ;  /* 0x0000024000007945 */ /* 0x000fe20003800000 */
[----:B------:R-:W-:Y:S03]  /*02e0*/  BAR.SYNC.DEFER_BLOCKING 0x0 ;  /* 0x0000000000007b1d */ /* 0x000fe60000010000 */
[----:B0-----:R-:W-:-:S13]  /*02f0*/  LOP3.LUT P0, R21, R21, RZ, R2, 0xfa, !PT ;  /* 0x000000ff15157212 */ /* 0x001fda000780fa02 */
[----:B------:R-:W-:Y:S05]  /*0300*/  @P0 BRA `(.L_x_2) ;  /* 0x0000000000800947 */ /* 0x000fea0003800000 */
[----:B------:R-:W0:Y:S01]  /*0310*/  S2R R3, SR_LANEID ;  /* 0x0000000000037919 */ /* 0x000e220000000000 */
[----:B------:R-:W1:Y:S01]  /*0320*/  S2UR UR7, SR_CTAID.Z ;  /* 0x00000000000779c3 */ /* 0x000e620000002700 */
[----:B------:R-:W2:Y:S01]  /*0330*/  LDCU UR4, c[0x0][0x370] ;  /* 0x00006e00ff0477ac */ /* 0x000ea20008000800 */
[----:B------:R-:W3:Y:S01]  /*0340*/  LDCU UR5, c[0x0][0x374] ;  /* 0x00006e80ff0577ac */ /* 0x000ee20008000800 */
[----:B------:R-:W4:Y:S01]  /*0350*/  LDCU UR6, c[0x0][0x378] ;  /* 0x00006f00ff0677ac */ /* 0x000f220008000800 */
[----:B------:R-:W-:Y:S01]  /*0360*/  VOTEU.ANY UR15, UPT, PT ;  /* 0x00000000000f7886 */ /* 0x000fe200038e0100 */
[----:B------:R-:W-:Y:S01]  /*0370*/  UIADD3 UR14, UPT, UPT, UR11, UR10, URZ ;  /* 0x0000000a0b0e7290 */ /* 0x000fe2000fffe0ff */
[----:B------:R-:W0:Y:S01]  /*0380*/  FLO.U32 R2, UR15 ;  /* 0x0000000f00027d00 */ /* 0x000e2200080e0000 */
[----:B--2---:R-:W-:-:S07]  /*0390*/  UIADD3 UR4, UPT, UPT, URZ, -UR4, URZ ;  /* 0x80000004ff047290 */ /* 0x004fce000fffe0ff */
[----:B------:R-:W2:Y:S01]  /*03a0*/  POPC R0, UR15 ;  /* 0x0000000f00007d09 */ /* 0x000ea20008000000 */
[----:B-1----:R-:W-:Y:S02]  /*03b0*/  UIADD3 UR7, UPT, UPT, -UR7, URZ, URZ ;  /* 0x000000ff07077290 */ /* 0x002fe4000fffe1ff */
[----:B---3--:R-:W-:Y:S02]  /*03c0*/  UIMAD UR4, UR4, UR5, URZ ;  /* 0x00000005040472a4 */ /* 0x008fe4000f8e02ff */
[----:B------:R-:W-:Y:S02]  /*03d0*/  UISETP.NE.AND UP0, UPT, UR14, UR7, UPT ;  /* 0x000000070e00728c */ /* 0x000fe4000bf05270 */
[----:B----4-:R-:W-:Y:S01]  /*03e0*/  UIMAD UR4, UR6, UR4, -0x7fffffff ;  /* 0x80000001060474a4 */ /* 0x010fe2000f8e0204 */
[----:B0-----:R-:W-:-:S03]  /*03f0*/  ISETP.EQ.U32.AND P0, PT, R2, R3, PT ;  /* 0x000000030200720c */ /* 0x001fc60003f02070 */
[----:B------:R-:W-:-:S06]  /*0400*/  USEL UR4, UR4, 0x1, !UP0 ;  /* 0x0000000104047887 */ /* 0x000fcc000c000000 */
[----:B--2---:R-:W-:-:S04]  /*0410*/  IMAD R3, R0, UR4, RZ ;  /* 0x0000000400037c24 */ /* 0x004fc8000f8e02ff */
[----:B------:R-:W-:Y:S06]  /*0420*/  @P0 MEMBAR.ALL.GPU ;  /* 0x0000000000000992 */ /* 0x000fec000000a000 */
[----:B------:R-:W-:-:S00]  /*0430*/  @P0 ERRBAR ;  /* 0x00000000000009ab */ /* 0x000fc00000000000 */
[----:B------:R-:W-:Y:S06]  /*0440*/  @P0 CGAERRBAR ;  /* 0x00000000000005ab */ /* 0x000fec0000000000 */
[----:B------:R-:W2:Y:S01]  /*0450*/  @P0 ATOM.E.ADD.STRONG.GPU PT, R3, desc[UR8][R44.64+0x4], R3 ;  /* 0x800004032c03098a */ /* 0x000ea200081ef108 */
[----:B------:R-:W0:Y:S02]  /*0460*/  S2R R4, SR_LTMASK ;  /* 0x0000000000047919 */ /* 0x000e240000003900 */
[----:B0-----:R-:W-:-:S04]  /*0470*/  LOP3.LUT R4, R4, UR15, RZ, 0xc0, !PT ;  /* 0x0000000f04047c12 */ /* 0x001fc8000f8ec0ff */
[----:B------:R-:W0:Y:S01]  /*0480*/  POPC R5, R4 ;  /* 0x0000000400057309 */ /* 0x000e220000000000 */
[----:B--2---:R-:W0:Y:S02]  /*0490*/  SHFL.IDX PT, R0, R3, R2, 0x1f ;  /* 0x00001f0203007589 */ /* 0x004e2400000e0000 */
[----:B0-----:R-:W-:-:S07]  /*04a0*/  IMAD R0, R5, UR4, R0 ;  /* 0x0000000405007c24 */ /* 0x001fce000f8e0200 */
.L_x_3:
[----:B------:R-:W2:Y:S04]  /*04b0*/  LD.E.STRONG.GPU R3, desc[UR8][R44.64+0x4] ;  /* 0x000004082c037980 */ /* 0x000ea8000c10f900 */
[----:B--2---:R-:W-:Y:S01]  /*04c0*/  CCTL.IVALL ;  /* 0x00000000ff00798f */ /* 0x004fe20002000000 */
[----:B------:R-:W-:Y:S05]  /*04d0*/  YIELD ;  /* 0x0000000000007946 */ /* 0x000fea0003800000 */
[----:B------:R-:W-:-:S04]  /*04e0*/  LOP3.LUT R3, R3, R0, RZ, 0x3c, !PT ;  /* 0x0000000003037212 */ /* 0x000fc800078e3cff */
[----:B------:R-:W-:-:S13]  /*04f0*/  ISETP.GT.AND P0, PT, R3, -0x1, PT ;  /* 0xffffffff0300780c */ /* 0x000fda0003f04270 */
[----:B------:R-:W-:Y:S05]  /*0500*/  @P0 BRA `(.L_x_3) ;  /* 0xfffffffc00e80947 */ /* 0x000fea000383ffff */
.L_x_2:
[----:B------:R-:W-:Y:S05]  /*0510*/  BSYNC B0 ;  /* 0x0000000000007941 */ /* 0x000fea0003800000 */
.L_x_1:
[----:B------:R-:W-:-:S03]  /*0520*/  UMOV UR4, 0xffffffff ;  /* 0xffffffff00047882 */ /* 0x000fc60000000000 */
[----:B------:R-:W-:Y:S05]  /*0530*/  BRA.DIV UR4, `(.L_x_4) ;  /* 0x0000003204487947 */ /* 0x000fea000b800000 */
[----:B------:R-:W-:Y:S06]  /*0540*/  BAR.SYNC.DEFER_BLOCKING 0x0 ;  /* 0x0000000000007b1d */ /* 0x000fec0000010000 */
.L_x_83:
[----:B------:R-:W0:Y:S02]  /*0550*/  LDC R0, c[0x0][0x380] ;  /* 0x0000e000ff007b82 */ /* 0x000e240000000800 */
[----:B0-----:R-:W-:-:S13]  /*0560*/  ISETP.GE.AND P0, PT, R0, 0x1, PT ;  /* 0x000000010000780c */ /* 0x001fda0003f06270 */
[----:B------:R-:W-:Y:S05]  /*0570*/  @!P0 EXIT ;  /* 0x000000000000894d */ /* 0x000fea0003800000 */
[----:B------:R-:W0:Y:S01]  /*0580*/  LDC.64 R6, c[0x3][RZ] ;  /* 0x00c00000ff067b82 */ /* 0x000e220000000a00 */
[----:B------:R-:W-:Y:S01]  /*0590*/  IMAD.MOV.U32 R2, RZ, RZ, 0x1 ;  /* 0x00000001ff027424 */ /* 0x000fe200078e00ff */
[----:B------:R-:W1:Y:S01]  /*05a0*/  LDCU UR4, c[0x0][0x370] ;  /* 0x00006e00ff0477ac */ /* 0x000e620008000800 */
[----:B------:R-:W-:Y:S01]  /*05b0*/  ISETP.NE.AND P0, PT, R23, RZ, PT ;  /* 0x000000ff1700720c */ /* 0x000fe20003f05270 */
[----:B------:R-:W2:Y:S03]  /*05c0*/  LDCU UR5, c[0x0][0x374] ;  /* 0x00006e80ff0577ac */ /* 0x000ea60008000800 */
[C---:B------:R-:W-:Y:S01]  /*05d0*/  ISETP.EQ.OR P0, PT, R22.reuse, RZ, !P0 ;  /* 0x000000ff1600720c */ /* 0x040fe20004702670 */
[----:B------:R-:W3:Y:S01]  /*05e0*/  LDC.64 R24, c[0x3][0x8] ;  /* 0x00c00200ff187b82 */ /* 0x000ee20000000a00 */
[----:B------:R-:W4:Y:S02]  /*05f0*/  LDCU UR6, c[0x0][0x378] ;  /* 0x00006f00ff0677ac */ /* 0x000f240008000800 */
[----:B------:R-:W-:Y:S01]  /*0600*/  ISETP.EQ.OR P0, PT, R22, 0x28, P0 ;  /* 0x000000281600780c */ /* 0x000fe20000702670 */
[----:B------:R-:W-:-:S03]  /*0610*/  UIADD3 UR7, UPT, UPT, UR11, UR10, URZ ;  /* 0x0000000a0b077290 */ /* 0x000fc6000fffe0ff */
[----:B------:R-:W-:Y:S01]  /*0620*/  ISETP.EQ.OR P0, PT, R23, 0x28, P0 ;  /* 0x000000281700780c */ /* 0x000fe20000702670 */
[----:B------:R-:W5:Y:S01]  /*0630*/  S2UR UR14, SR_CTAID.Z ;  /* 0x00000000000e79c3 */ /* 0x000f620000002700 */
[----:B-1----:R-:W-:Y:S01]  /*0640*/  UIADD3 UR4, UPT, UPT, URZ, -UR4, URZ ;  /* 0x80000004ff047290 */ /* 0x002fe2000fffe0ff */
[----:B0-----:R-:W-:-:S06]  /*0650*/  DMUL R6, R6, R6 ;  /* 0x0000000606067228 */ /* 0x001fcc0000000000 */
[----:B------:R-:W0:Y:S01]  /*0660*/  LDC.64 R40, c[0x0][0x388] ;  /* 0x0000e200ff287b82 */ /* 0x000e220000000a00 */
[----:B--2---:R-:W-:-:S04]  /*0670*/  UIMAD UR4, UR4, UR5, URZ ;  /* 0x00000005040472a4 */ /* 0x004fc8000f8e02ff */
[----:B----4-:R-:W-:Y:S01]  /*0680*/  UIMAD UR4, UR6, UR4, -0x7fffffff ;  /* 0x80000001060474a4 */ /* 0x010fe2000f8e0204 */
[----:B---3--:R-:W-:Y:S02]  /*0690*/  DMUL R4, R24, R24 ;  /* 0x0000001818047228 */ /* 0x008fe40000000000 */
[----:B------:R-:W1:Y:S03]  /*06a0*/  LDC.64 R38, c[0x0][0x390] ;  /* 0x0000e400ff267b82 */ /* 0x000e660000000a00 */
[----:B------:R-:W-:-:S03]  /*06b0*/  IMAD.U32 R20, RZ, RZ, UR4 ;  /* 0x00000004ff147e24 */ /* 0x000fc6000f8e00ff */
[----:B------:R-:W-:-:S08]  /*06c0*/  DADD R42, R6, R4 ;  /* 0x00000000062a7229 */ /* 0x000fd00000000004 */
[----:B------:R-:W-:Y:S01]  /*06d0*/  DADD R42, R42, R42 ;  /* 0x000000002a2a7229 */ /* 0x000fe2000000002a */
[----:B0-----:R-:W-:-:S05]  /*06e0*/  IMAD.WIDE R40, R36, 0x8, R40 ;  /* 0x0000000824287825 */ /* 0x001fca00078e0228 */
[----:B------:R-:W0:Y:S01]  /*06f0*/  MUFU.RCP64H R3, R43 ;  /* 0x0000002b00037308 */ /* 0x000e220000001800 */
[----:B-1----:R-:W-:Y:S01]  /*0700*/  IMAD.WIDE R38, R36, 0x8, R38 ;  /* 0x0000000824267825 */ /* 0x002fe200078e0226 */
[----:B0-----:R-:W-:-:S08]  /*0710*/  DFMA R8, -R42, R2, 1 ;  /* 0x3ff000002a08742b */ /* 0x001fd00000000102 */
[----:B------:R-:W-:-:S08]  /*0720*/  DFMA R8, R8, R8, R8 ;  /* 0x000000080808722b */ /* 0x000fd00000000008 */
[----:B------:R-:W-:Y:S02]  /*0730*/  DFMA R8, R2, R8, R2 ;  /* 0x000000080208722b */ /* 0x000fe40000000002 */
[----:B------:R-:W-:-:S06]  /*0740*/  DMUL R2, R6, R24 ;  /* 0x0000001806027228 */ /* 0x000fcc0000000000 */
[----:B------:R-:W-:Y:S02]  /*0750*/  DFMA R10, -R42, R8, 1 ;  /* 0x3ff000002a0a742b */ /* 0x000fe40000000108 */
[----:B------:R-:W-:-:S06]  /*0760*/  DMUL R24, R2, R24 ;  /* 0x0000001802187228 */ /* 0x000fcc0000000000 */
[----:B------:R-:W-:Y:S01]  /*0770*/  DFMA R10, R8, R10, R8 ;  /* 0x0000000a080a722b */ /* 0x000fe20000000008 */
[----:B------:R-:W0:Y:S03]  /*0780*/  LDC.64 R8, c[0x0][0x398] ;  /* 0x0000e600ff087b82 */ /* 0x000e260000000a00 */
[----:B------:R-:W-:-:S04]  /*0790*/  FSETP.GEU.AND P3, PT, |R25|, 6.5827683646048100446e-37, PT ;  /* 0x036000001900780b */ /* 0x000fc80003f6e200 */
[----:B------:R-:W-:-:S08]  /*07a0*/  DMUL R16, R24, R10 ;  /* 0x0000000a18107228 */ /* 0x000fd00000000000 */
[----:B------:R-:W-:-:S08]  /*07b0*/  DFMA R2, -R42, R16, R24 ;  /* 0x000000102a02722b */ /* 0x000fd00000000118 */
[----:B------:R-:W-:Y:S01]  /*07c0*/  DFMA R16, R10, R2, R16 ;  /* 0x000000020a10722b */ /* 0x000fe20000000010 */
[----:B-----5:R-:W-:Y:S01]  /*07d0*/  IADD3 R2, PT, PT, RZ, -UR14, RZ ;  /* 0x8000000eff027c10 */ /* 0x020fe2000fffe0ff */
[----:B0-----:R-:W-:-:S03]  /*07e0*/  IMAD.WIDE R36, R36, 0x8, R8 ;  /* 0x0000000824247825 */ /* 0x001fc600078e0208 */
[----:B------:R-:W-:-:S05]  /*07f0*/  ISETP.NE.AND P2, PT, R2, UR7, PT ;  /* 0x0000000702007c0c */ /* 0x000fca000bf45270 */
[----:B------:R-:W-:Y:S01]  /*0800*/  FFMA R0, RZ, R43, R17 ;  /* 0x0000002bff007223 */ /* 0x000fe20000000011 */
[----:B------:R-:W-:-:S04]  /*0810*/  SEL R20, R20, 0x1, !P2 ;  /* 0x0000000114147807 */ /* 0x000fc80005000000 */
[----:B------:R-:W-:-:S13]  /*0820*/  FSETP.GT.AND P1, PT, |R0|, 1.469367938527859385e-39, PT ;  /* 0x001000000000780b */ /* 0x000fda0003f24200 */
[----:B------:R-:W-:Y:S05]  /*0830*/  @P1 BRA P3, `(.L_x_5) ;  /* 0x00000000001c1947 */ /* 0x000fea0001800000 */
[----:B------:R-:W-:Y:S01]  /*0840*/  IMAD.MOV.U32 R26, RZ, RZ, R24 ;  /* 0x000000ffff1a7224 */ /* 0x000fe200078e0018 */
[----:B------:R-:W-:Y:S01]  /*0850*/  MOV R24, 0x890 ;  /* 0x0000089000187802 */ /* 0x000fe20000000f00 */
[----:B------:R-:W-:Y:S02]  /*0860*/  IMAD.MOV.U32 R27, RZ, RZ, R42 ;  /* 0x000000ffff1b7224 */ /* 0x000fe400078e002a */
[----:B------:R-:W-:-:S07]  /*0870*/  IMAD.MOV.U32 R52, RZ, RZ, R43 ;  /* 0x000000ffff347224 */ /* 0x000fce00078e002b */
[----:B------:R-:W-:Y:S05]  /*0880*/  CALL.REL.NOINC `($__internal_0_$__cuda_sm20_div_rn_f64_full) ;  /* 0x0000003800087944 */ /* 0x000fea0003c00000 */
[----:B------:R-:W-:Y:S02]  /*0890*/  IMAD.MOV.U32 R16, RZ, RZ, R26 ;  /* 0x000000ffff107224 */ /* 0x000fe400078e001a */
[----:B------:R-:W-:-:S07]  /*08a0*/  IMAD.MOV.U32 R17, RZ, RZ, R25 ;  /* 0x000000ffff117224 */ /* 0x000fce00078e0019 */
.L_x_5:
[----:B------:R-:W0:Y:S01]  /*08b0*/  LDC.64 R2, c[0x3][0x10] ;  /* 0x00c00400ff027b82 */ /* 0x000e220000000a00 */
[----:B------:R-:W1:Y:S01]  /*08c0*/  LDCU.64 UR4, c[0x3][URZ] ;  /* 0x00c00000ff0477ac */ /* 0x000e620008000a00 */
[----:B------:R-:W-:-:S06]  /*08d0*/  MOV R10, 0x1 ;  /* 0x00000001000a7802 */ /* 0x000fcc0000000f00 */
[----:B------:R-:W2:Y:S08]  /*08e0*/  LDC R0, c[0x3][0x24] ;  /* 0x00c00900ff007b82 */ /* 0x000eb00000000800 */
[----:B------:R-:W3:Y:S01]  /*08f0*/  LDC.64 R32, c[0x0][0x3b0] ;  /* 0x0000ec00ff207b82 */ /* 0x000ee20000000a00 */
[----:B0-----:R-:W-:-:S08]  /*0900*/  DADD R2, R2, R2 ;  /* 0x0000000002027229 */ /* 0x001fd00000000002 */
[----:B-1----:R-:W-:Y:S01]  /*0910*/  DMUL R8, R2, UR4 ;  /* 0x0000000402087c28 */ /* 0x002fe20008000000 */
[----:B------:R-:W0:Y:S01]  /*0920*/  LDCU.64 UR4, c[0x3][0x20] ;  /* 0x00c00400ff0477ac */ /* 0x000e220008000a00 */
[----:B--2---:R-:W-:-:S04]  /*0930*/  FSETP.GEU.AND P2, PT, |R0|, 6.5827683646048100446e-37, PT ;  /* 0x036000000000780b */ /* 0x004fc80003f4e200 */
[----:B------:R-:W1:Y:S01]  /*0940*/  MUFU.RCP64H R11, R9 ;  /* 0x00000009000b7308 */ /* 0x000e620000001800 */
[----:B---3--:R-:W-:-:S04]  /*0950*/  IMAD.WIDE.U32 R34, R34, 0x8, R32 ;  /* 0x0000000822227825 */ /* 0x008fc800078e0020 */
[----:B------:R-:W-:Y:S01]  /*0960*/  IMAD.WIDE R32, R22, 0x8, R32 ;  /* 0x0000000816207825 */ /* 0x000fe200078e0220 */
[----:B-1----:R-:W-:-:S08]  /*0970*/  DFMA R12, -R8, R10, 1 ;  /* 0x3ff00000080c742b */ /* 0x002fd0000000010a */
[----:B------:R-:W-:-:S08]  /*0980*/  DFMA R12, R12, R12, R12 ;  /* 0x0000000c0c0c722b */ /* 0x000fd0000000000c */
[----:B------:R-:W-:-:S08]  /*0990*/  DFMA R12, R10, R12, R10 ;  /* 0x0000000c0a0c722b */ /* 0x000fd0000000000a */
[----:B------:R-:W-:-:S08]  /*09a0*/  DFMA R10, -R8, R12, 1 ;  /* 0x3ff00000080a742b */ /* 0x000fd0000000010c */
[----:B------:R-:W-:-:S08]  /*09b0*/  DFMA R10, R12, R10, R12 ;  /* 0x0000000a0c0a722b */ /* 0x000fd0000000000c */
[----:B0-----:R-:W-:-:S08]  /*09c0*/  DMUL R14, R10, UR4 ;  /* 0x000000040a0e7c28 */ /* 0x001fd00008000000 */
[----:B------:R-:W-:-:S08]  /*09d0*/  DFMA R12, -R8, R14, UR4 ;  /* 0x00000004080c7e2b */ /* 0x000fd0000800010e */
[----:B------:R-:W-:-:S10]  /*09e0*/  DFMA R14, R10, R12, R14 ;  /* 0x0000000c0a0e722b */ /* 0x000fd4000000000e */
[----:B------:R-:W-:-:S05]  /*09f0*/  FFMA R10, RZ, R9, R15 ;  /* 0x00000009ff0a7223 */ /* 0x000fca000000000f */
[----:B------:R-:W-:-:S13]  /*0a00*/  FSETP.GT.AND P1, PT, |R10|, 1.469367938527859385e-39, PT ;  /* 0x001000000a00780b */ /* 0x000fda0003f24200 */
[----:B------:R-:W-:Y:S05]  /*0a10*/  @P1 BRA P2, `(.L_x_6) ;  /* 0x0000000000241947 */ /* 0x000fea0001000000 */
[----:B------:R-:W0:Y:S01]  /*0a20*/  LDCU.64 UR4, c[0x3][0x20] ;  /* 0x00c00400ff0477ac */ /* 0x000e220008000a00 */
[----:B------:R-:W-:Y:S01]  /*0a30*/  IMAD.MOV.U32 R27, RZ, RZ, R8 ;  /* 0x000000ffff1b7224 */ /* 0x000fe200078e0008 */
[----:B------:R-:W-:Y:S01]  /*0a40*/  MOV R24, 0xa90 ;  /* 0x00000a9000187802 */ /* 0x000fe20000000f00 */
[----:B------:R-:W-:Y:S02]  /*0a50*/  IMAD.MOV.U32 R52, RZ, RZ, R9 ;  /* 0x000000ffff347224 */ /* 0x000fe400078e0009 */
[----:B0-----:R-:W-:Y:S02]  /*0a60*/  IMAD.U32 R26, RZ, RZ, UR4 ;  /* 0x00000004ff1a7e24 */ /* 0x001fe4000f8e00ff */
[----:B------:R-:W-:-:S07]  /*0a70*/  IMAD.U32 R25, RZ, RZ, UR5 ;  /* 0x00000005ff197e24 */ /* 0x000fce000f8e00ff */
[----:B------:R-:W-:Y:S05]  /*0a80*/  CALL.REL.NOINC `($__internal_0_$__cuda_sm20_div_rn_f64_full) ;  /* 0x0000003400887944 */ /* 0x000fea0003c00000 */
[----:B------:R-:W-:Y:S02]  /*0a90*/  IMAD.MOV.U32 R14, RZ, RZ, R26 ;  /* 0x000000ffff0e7224 */ /* 0x000fe400078e001a */
[----:B------:R-:W-:-:S07]  /*0aa0*/  IMAD.MOV.U32 R15, RZ, RZ, R25 ;  /* 0x000000ffff0f7224 */ /* 0x000fce00078e0019 */
.L_x_6:
[----:B------:R-:W0:Y:S01]  /*0ab0*/  MUFU.RCP64H R9, R7 ;  /* 0x0000000700097308 */ /* 0x000e220000001800 */
[----:B------:R-:W-:Y:S01]  /*0ac0*/  MOV R8, 0x1 ;  /* 0x0000000100087802 */ /* 0x000fe20000000f00 */
[----:B------:R-:W1:Y:S01]  /*0ad0*/  LDCU.64 UR4, c[0x3][0x20] ;  /* 0x00c00400ff0477ac */ /* 0x000e620008000a00 */
[----:B------:R-:W2:Y:S04]  /*0ae0*/  LDC R0, c[0x3][0x24] ;  /* 0x00c00900ff007b82 */ /* 0x000ea80000000800 */
[----:B0-----:R-:W-:-:S08]  /*0af0*/  DFMA R10, -R6, R8, 1 ;  /* 0x3ff00000060a742b */ /* 0x001fd00000000108 */
[----:B------:R-:W-:Y:S01]  /*0b00*/  DFMA R10, R10, R10, R10 ;  /* 0x0000000a0a0a722b */ /* 0x000fe2000000000a */
[----:B--2---:R-:W-:-:S07]  /*0b10*/  FSETP.GEU.AND P2, PT, |R0|, 6.5827683646048100446e-37, PT ;  /* 0x036000000000780b */ /* 0x004fce0003f4e200 */
[----:B------:R-:W-:-:S08]  /*0b20*/  DFMA R10, R8, R10, R8 ;  /* 0x0000000a080a722b */ /* 0x000fd00000000008 */
[----:B------:R-:W-:-:S08]  /*0b30*/  DFMA R8, -R6, R10, 1 ;  /* 0x3ff000000608742b */ /* 0x000fd0000000010a */
[----:B------:R-:W-:-:S08]  /*0b40*/  DFMA R8, R10, R8, R10 ;  /* 0x000000080a08722b */ /* 0x000fd0000000000a */
[----:B-1----:R-:W-:-:S08]  /*0b50*/  DMUL R12, R8, UR4 ;  /* 0x00000004080c7c28 */ /* 0x002fd00008000000 */
        /* <DEDUP_REMOVED lines=14> */
.L_x_7:
        /* <DEDUP_REMOVED lines=25> */
.L_x_8:
[----:B------:R-:W0:Y:S01]  /*0dd0*/  LDCU.64 UR4, c[0x3][0x8] ;  /* 0x00c00100ff0477ac */ /* 0x000e220008000a00 */
[----:B------:R-:W-:Y:S01]  /*0de0*/  MOV R4, 0x1 ;  /* 0x0000000100047802 */ /* 0x000fe20000000f00 */
[----:B------:R-:W1:Y:S01]  /*0df0*/  LDC R0, c[0x3][0x24] ;  /* 0x00c00900ff007b82 */ /* 0x000e620000000800 */
[----:B0-----:R-:W-:Y:S01]  /*0e00*/  DMUL R2, R2, UR4 ;  /* 0x0000000402027c28 */ /* 0x001fe20008000000 */
[----:B------:R-:W0:Y:S05]  /*0e10*/  LDCU.64 UR4, c[0x3][0x20] ;  /* 0x00c00400ff0477ac */ /* 0x000e2a0008000a00 */
[----:B------:R-:W2:Y:S01]  /*0e20*/  MUFU.RCP64H R5, R3 ;  /* 0x0000000300057308 */ /* 0x000ea20000001800 */
[----:B-1----:R-:W-:Y:S01]  /*0e30*/  FSETP.GEU.AND P2, PT, |R0|, 6.5827683646048100446e-37, PT ;  /* 0x036000000000780b */ /* 0x002fe20003f4e200 */
[----:B--2---:R-:W-:-:S08]  /*0e40*/  DFMA R6, -R2, R4, 1 ;  /* 0x3ff000000206742b */ /* 0x004fd00000000104 */
        /* <DEDUP_REMOVED lines=19> */
.L_x_9:
[----:B------:R-:W-:-:S07]  /*0f80*/  MOV R0, RZ ;  /* 0x000000ff00007202 */ /* 0x000fce0000000f00 */
.L_x_80:
[----:B0-----:R-:W2:Y:S04]  /*0f90*/  LDG.E.64 R2, desc[UR8][R50.64] ;  /* 0x0000000832027981 */ /* 0x001ea8000c1e1b00 */
[----:B--2---:R0:W-:Y:S04]  /*0fa0*/  STG.E.64 desc[UR8][R40.64], R2 ;  /* 0x0000000228007986 */ /* 0x0041e8000c101b08 */
[----:B------:R-:W2:Y:S01]  /*0fb0*/  LDG.E.64 R4, desc[UR8][R48.64] ;  /* 0x0000000830047981 */ /* 0x000ea2000c1e1b00 */
[----:B------:R-:W-:Y:S05]  /*0fc0*/  YIELD ;  /* 0x0000000000007946 */ /* 0x000fea0003800000 */
[----:B------:R-:W-:-:S04]  /*0fd0*/  UISETP.NE.U32.AND UP0, UPT, UR12, URZ, UPT ;  /* 0x000000ff0c00728c */ /* 0x000fc8000bf05070 */
[----:B------:R-:W-:Y:S01]  /*0fe0*/  UISETP.NE.AND.EX UP0, UPT, UR13, URZ, UPT, UP0 ;  /* 0x000000ff0d00728c */ /* 0x000fe2000bf05300 */
[----:B--2---:R0:W-:Y:S08]  /*0ff0*/  STG.E.64 desc[UR8][R38.64], R4 ;  /* 0x0000000426007986 */ /* 0x0041f0000c101b08 */
[----:B------:R-:W-:Y:S05]  /*1000*/  BRA.U !UP0, `(.L_x_10) ;  /* 0x0000002508907547 */ /* 0x000fea000b800000 */
[----:B------:R-:W-:Y:S01]  /*1010*/  UMOV UR4, 0xffffffff ;  /* 0xffffffff00047882 */ /* 0x000fe20000000000 */
[----:B------:R-:W-:Y:S02]  /*1020*/  ISETP.NE.AND P1, PT, R21, RZ, PT ;  /* 0x000000ff1500720c */ /* 0x000fe40003f25270 */
[----:B------:R-:W-:Y:S11]  /*1030*/  BRA.DIV UR4, `(.L_x_11) ;  /* 0x0000002604b47947 */ /* 0x000ff6000b800000 */
[----:B------:R-:W-:Y:S06]  /*1040*/  BAR.SYNC.DEFER_BLOCKING 0x0 ;  /* 0x0000000000007b1d */ /* 0x000fec0000010000 */
.L_x_86:
[----:B------:R-:W-:Y:S04]  /*1050*/  BSSY B0, `(.L_x_12) ;  /* 0x0000017000007945 */ /* 0x000fe80003800000 */
[----:B------:R-:W-:Y:S05]  /*1060*/  @P1 BRA `(.L_x_13) ;  /* 0x0000000000541947 */ /* 0x000fea0003800000 */
[----:B0-----:R-:W0:Y:S01]  /*1070*/  S2R R3, SR_LANEID ;  /* 0x0000000000037919 */ /* 0x001e220000000000 */
[----:B------:R-:W-:Y:S02]  /*1080*/  VOTEU.ANY UR4, UPT, PT ;  /* 0x0000000000047886 */ /* 0x000fe400038e0100 */
[----:B------:R-:W0:Y:S01]  /*1090*/  FLO.U32 R4, UR4 ;  /* 0x0000000400047d00 */ /* 0x000e2200080e0000 */
[----:B------:R-:W-:Y:S01]  /*10a0*/  UPOPC UR5, UR4 ;  /* 0x00000004000572bf */ /* 0x000fe20008000000 */
[----:B0-----:R-:W-:-:S05]  /*10b0*/  ISETP.EQ.U32.AND P1, PT, R4, R3, PT ;  /* 0x000000030400720c */ /* 0x001fca0003f22070 */
[----:B------:R-:W-:-:S08]  /*10c0*/  IMAD R3, R20, UR5, RZ ;  /* 0x0000000514037c24 */ /* 0x000fd0000f8e02ff */
        /* <DEDUP_REMOVED lines=8> */
[----:B0-----:R-:W-:-:S07]  /*1150*/  IMAD R2, R20, R2, R5 ;  /* 0x0000000214027224 */ /* 0x001fce00078e0205 */
.L_x_14:
[----:B------:R-:W2:Y:S04]  /*1160*/  LD.E.STRONG.GPU R3, desc[UR8][R44.64+0x4] ;  /* 0x000004082c037980 */ /* 0x000ea8000c10f900 */
[----:B--2---:R-:W-:Y:S01]  /*1170*/  CCTL.IVALL ;  /* 0x00000000ff00798f */ /* 0x004fe20002000000 */
[----:B------:R-:W-:Y:S05]  /*1180*/  YIELD ;  /* 0x0000000000007946 */ /* 0x000fea0003800000 */
[----:B------:R-:W-:-:S04]  /*1190*/  LOP3.LUT R3, R3, R2, RZ, 0x3c, !PT ;  /* 0x0000000203037212 */ /* 0x000fc800078e3cff */
[----:B------:R-:W-:-:S13]  /*11a0*/  ISETP.GT.AND P1, PT, R3, -0x1, PT ;  /* 0xffffffff0300780c */ /* 0x000fda0003f24270 */
[----:B------:R-:W-:Y:S05]  /*11b0*/  @P1 BRA `(.L_x_14) ;  /* 0xfffffffc00e81947 */ /* 0x000fea000383ffff */
.L_x_13:
[----:B------:R-:W-:Y:S05]  /*11c0*/  BSYNC B0 ;  /* 0x0000000000007941 */ /* 0x000fea0003800000 */
.L_x_12:
[----:B------:R-:W-:-:S03]  /*11d0*/  UMOV UR4, 0xffffffff ;  /* 0xffffffff00047882 */ /* 0x000fc60000000000 */
[----:B------:R-:W-:Y:S05]  /*11e0*/  BRA.DIV UR4, `(.L_x_15) ;  /* 0x0000002604747947 */ /* 0x000fea000b800000 */
[----:B------:R-:W-:Y:S06]  /*11f0*/  BAR.SYNC.DEFER_BLOCKING 0x0 ;  /* 0x0000000000007b1d */ /* 0x000fec0000010000 */
.L_x_89:
[----:B0-----:R-:W2:Y:S01]  /*1200*/  LDG.E.64 R2, desc[UR8][R40.64+0x8] ;  /* 0x0000080828027981 */ /* 0x001ea2000c1e1b00 */
[----:B------:R-:W0:Y:S03]  /*1210*/  LDC.64 R30, c[0x3][RZ] ;  /* 0x00c00000ff1e7b82 */ /* 0x000e260000000a00 */
[----:B------:R-:W2:Y:S01]  /*1220*/  LDG.E.64 R4, desc[UR8][R40.64+-0x8] ;  /* 0xfffff80828047981 */ /* 0x000ea2000c1e1b00 */
[----:B------:R-:W-:Y:S01]  /*1230*/  IMAD.MOV.U32 R6, RZ, RZ, 0x1 ;  /* 0x00000001ff067424 */ /* 0x000fe200078e00ff */
[----:B------:R-:W-:Y:S01]  /*1240*/  BSSY.RECONVERGENT B0, `(.L_x_16) ;  /* 0x0000017000007945 */ /* 0x000fe20003800200 */
[----:B0-----:R-:W-:-:S06]  /*1250*/  DADD R30, R30, R30 ;  /* 0x000000001e1e7229 */ /* 0x001fcc000000001e */
[----:B------:R-:W0:Y:S02]  /*1260*/  MUFU.RCP64H R7, R31 ;  /* 0x0000001f00077308 */ /* 0x000e240000001800 */
[----:B0-----:R-:W-:-:S08]  /*1270*/  DFMA R18, -R30, R6, 1 ;  /* 0x3ff000001e12742b */ /* 0x001fd00000000106 */
[----:B------:R-:W-:-:S08]  /*1280*/  DFMA R18, R18, R18, R18 ;  /* 0x000000121212722b */ /* 0x000fd00000000012 */
[----:B------:R-:W-:-:S08]  /*1290*/  DFMA R18, R6, R18, R6 ;  /* 0x000000120612722b */ /* 0x000fd00000000006 */
[----:B------:R-:W-:-:S08]  /*12a0*/  DFMA R6, -R30, R18, 1 ;  /* 0x3ff000001e06742b */ /* 0x000fd00000000112 */
[----:B------:R-:W-:Y:S02]  /*12b0*/  DFMA R6, R18, R6, R18 ;  /* 0x000000061206722b */ /* 0x000fe40000000012 */
[----:B--2---:R-:W-:-:S08]  /*12c0*/  DADD R24, R2, -R4 ;  /* 0x0000000002187229 */ /* 0x004fd00000000804 */
[----:B------:R-:W-:Y:S02]  /*12d0*/  DMUL R18, R24, R6 ;  /* 0x0000000618127228 */ /* 0x000fe40000000000 */
[----:B------:R-:W-:-:S06]  /*12e0*/  FSETP.GEU.AND P2, PT, |R25|, 6.5827683646048100446e-37, PT ;  /* 0x036000001900780b */ /* 0x000fcc0003f4e200 */
[----:B------:R-:W-:-:S08]  /*12f0*/  DFMA R2, -R30, R18, R24 ;  /* 0x000000121e02722b */ /* 0x000fd00000000118 */
[----:B------:R-:W-:-:S10]  /*1300*/  DFMA R18, R6, R2, R18 ;  /* 0x000000020612722b */ /* 0x000fd40000000012 */
[----:B------:R-:W-:-:S05]  /*1310*/  FFMA R2, RZ, R31, R19 ;  /* 0x0000001fff027223 */ /* 0x000fca0000000013 */
        /* <DEDUP_REMOVED lines=9> */
.L_x_17:
[----:B------:R-:W-:Y:S05]  /*13b0*/  BSYNC.RECONVERGENT B0 ;  /* 0x0000000000007941 */ /* 0x000fea0003800200 */
.L_x_16:
[----:B------:R-:W2:Y:S01]  /*13c0*/  LDG.E.64 R24, desc[UR8][R38.64+0x148] ;  /* 0x0001480826187981 */ /* 0x000ea2000c1e1b00 */
[----:B------:R-:W0:Y:S03]  /*13d0*/  LDC.64 R28, c[0x3][0x8] ;  /* 0x00c00200ff1c7b82 */ /* 0x000e260000000a00 */
[----:B------:R-:W2:Y:S01]  /*13e0*/  LDG.E.64 R2, desc[UR8][R38.64+-0x148] ;  /* 0xfffeb80826027981 */ /* 0x000ea2000c1e1b00 */
[----:B------:R-:W-:Y:S01]  /*13f0*/  MOV R4, 0x1 ;  /* 0x0000000100047802 */ /* 0x000fe20000000f00 */
        /* <DEDUP_REMOVED lines=23> */
.L_x_19:
[----:B------:R-:W-:Y:S05]  /*1570*/  BSYNC.RECONVERGENT B0 ;  /* 0x0000000000007941 */ /* 0x000fea0003800200 */
.L_x_18:
[----:B------:R-:W0:Y:S01]  /*1580*/  LDCU UR4, c[0x3][0x24] ;  /* 0x00c00480ff0477ac */ /* 0x000e220008000800 */
[----:B------:R-:W1:Y:S01]  /*1590*/  LDC.64 R2, c[0x3][0x20] ;  /* 0x00c00800ff027b82 */ /* 0x000e620000000a00 */
[----:B------:R-:W-:Y:S01]  /*15a0*/  IMAD.MOV.U32 R4, RZ, RZ, 0x1 ;  /* 0x00000001ff047424 */ /* 0x000fe200078e00ff */
[----:B------:R-:W-:Y:S01]  /*15b0*/  BSSY.RECONVERGENT B0, `(.L_x_20) ;  /* 0x0000017000007945 */ /* 0x000fe20003800200 */
[----:B0-----:R-:W1:Y:S04]  /*15c0*/  MUFU.RCP64H R5, UR4 ;  /* 0x0000000400057d08 */ /* 0x001e680008001800 */
[----:B-1----:R-:W-:-:S08]  /*15d0*/  DFMA R24, R4, -R2, 1 ;  /* 0x3ff000000418742b */ /* 0x002fd00000000802 */
[----:B------:R-:W-:-:S08]  /*15e0*/  DFMA R24, R24, R24, R24 ;  /* 0x000000181818722b */ /* 0x000fd00000000018 */
[----:B------:R-:W-:Y:S02]  /*15f0*/  DFMA R4, R4, R24, R4 ;  /* 0x000000180404722b */ /* 0x000fe40000000004 */
[----:B------:R-:W-:-:S06]  /*1600*/  DADD R24, R6, R18 ;  /* 0x0000000006187229 */ /* 0x000fcc0000000012 */
[----:B------:R-:W-:-:S04]  /*1610*/  DFMA R26, R4, -R2, 1 ;  /* 0x3ff00000041a742b */ /* 0x000fc80000000802 */
[----:B------:R-:W-:-:S04]  /*1620*/  FSETP.GEU.AND P2, PT, |R25|, 6.5827683646048100446e-37, PT ;  /* 0x036000001900780b */ /* 0x000fc80003f4e200 */
[----:B------:R-:W-:-:S08]  /*1630*/  DFMA R4, R4, R26, R4 ;  /* 0x0000001a0404722b */ /* 0x000fd00000000004 */
[----:B------:R-:W-:-:S08]  /*1640*/  DMUL R26, R24, R4 ;  /* 0x00000004181a7228 */ /* 0x000fd00000000000 */
[----:B------:R-:W-:-:S08]  /*1650*/  DFMA R2, R26, -R2, R24 ;  /* 0x800000021a02722b */ /* 0x000fd00000000018 */
[----:B------:R-:W-:-:S10]  /*1660*/  DFMA R4, R4, R2, R26 ;  /* 0x000000020404722b */ /* 0x000fd4000000001a */
[----:B------:R-:W-:-:S05]  /*1670*/  FFMA R2, RZ, UR4, R5 ;  /* 0x00000004ff027c23 */ /* 0x000fca0008000005 */
[----:B------:R-:W-:-:S13]  /*1680*/  FSETP.GT.AND P1, PT, |R2|, 1.469367938527859385e-39, PT ;  /* 0x001000000200780b */ /* 0x000fda0003f24200 */
[----:B------:R-:W-:Y:S05]  /*1690*/  @P1 BRA P2, `(.L_x_21) ;  /* 0x0000000000201947 */ /* 0x000fea0001000000 */
[----:B------:R-:W0:Y:S01]  /*16a0*/  LDCU.64 UR4, c[0x3][0x20] ;  /* 0x00c00400ff0477ac */ /* 0x000e220008000a00 */
[----:B------:R-:W-:Y:S02]  /*16b0*/  MOV R26, R24 ;  /* 0x00000018001a7202 */ /* 0x000fe40000000f00 */
[----:B------:R-:W-:Y:S01]  /*16c0*/  MOV R24, 0x1700 ;  /* 0x0000170000187802 */ /* 0x000fe20000000f00 */
[----:B0-----:R-:W-:Y:S02]  /*16d0*/  IMAD.U32 R27, RZ, RZ, UR4 ;  /* 0x00000004ff1b7e24 */ /* 0x001fe4000f8e00ff */
[----:B------:R-:W-:-:S07]  /*16e0*/  IMAD.U32 R52, RZ, RZ, UR5 ;  /* 0x00000005ff347e24 */ /* 0x000fce000f8e00ff */
[----:B------:R-:W-:Y:S05]  /*16f0*/  CALL.REL.NOINC `($__internal_0_$__cuda_sm20_div_rn_f64_full) ;  /* 0x00000028006c7944 */ /* 0x000fea0003c00000 */
[----:B------:R-:W-:Y:S02]  /*1700*/  IMAD.MOV.U32 R4, RZ, RZ, R26 ;  /* 0x000000ffff047224 */ /* 0x000fe400078e001a */
[----:B------:R-:W-:-:S07]  /*1710*/  IMAD.MOV.U32 R5, RZ, RZ, R25 ;  /* 0x000000ffff057224 */ /* 0x000fce00078e0019 */
.L_x_21:
[----:B------:R-:W-:Y:S05]  /*1720*/  BSYNC.RECONVERGENT B0 ;  /* 0x0000000000007941 */ /* 0x000fea0003800200 */
.L_x_20:
[----:B------:R-:W2:Y:S04]  /*1730*/  LDG.E.64 R2, desc[UR8][R40.64+0x148] ;  /* 0x0001480828027981 */ /* 0x000ea8000c1e1b00 */
[----:B------:R-:W2:Y:S01]  /*1740*/  LDG.E.64 R24, desc[UR8][R40.64+-0x148] ;  /* 0xfffeb80828187981 */ /* 0x000ea2000c1e1b00 */
[----:B------:R-:W0:Y:S01]  /*1750*/  MUFU.RCP64H R27, R29 ;  /* 0x0000001d001b7308 */ /* 0x000e220000001800 */
[----:B------:R-:W-:Y:S01]  /*1760*/  IMAD.MOV.U32 R26, RZ, RZ, 0x1 ;  /* 0x00000001ff1a7424 */ /* 0x000fe200078e00ff */
[----:B------:R-:W-:Y:S01]  /*1770*/  BSSY.RECONVERGENT B0, `(.L_x_22) ;  /* 0x0000017000007945 */ /* 0x000fe20003800200 */
[----:B------:R-:W-:Y:S02]  /*1780*/  DMUL R18, R18, R18 ;  /* 0x0000001212127228 */ /* 0x000fe40000000000 */
[----:B------:R-:W-:-:S02]  /*1790*/  DMUL R6, R6, R6 ;  /* 0x0000000606067228 */ /* 0x000fc40000000000 */
        /* <DEDUP_REMOVED lines=14> */
[----:B------:R-:W-:Y:S01]  /*1880*/  MOV R27, R28 ;  /* 0x0000001c001b7202 */ /* 0x000fe20000000f00 */
[----:B------:R-:W-:Y:S01]  /*1890*/  IMAD.MOV.U32 R52, RZ, RZ, R29 ;  /* 0x000000ffff347224 */ /* 0x000fe200078e001d */
[----:B------:R-:W-:-:S07]  /*18a0*/  MOV R24, 0x18c0 ;  /* 0x000018c000187802 */ /* 0x000fce0000000f00 */
[----:B------:R-:W-:Y:S05]  /*18b0*/  CALL.REL.NOINC `($__internal_0_$__cuda_sm20_div_rn_f64_full) ;  /* 0x0000002400fc7944 */ /* 0x000fea0003c00000 */
[----:B------:R-:W-:Y:S02]  /*18c0*/  IMAD.MOV.U32 R2, RZ, RZ, R26 ;  /* 0x000000ffff027224 */ /* 0x000fe400078e001a */
[----:B------:R-:W-:-:S07]  /*18d0*/  IMAD.MOV.U32 R3, RZ, RZ, R25 ;  /* 0x000000ffff037224 */ /* 0x000fce00078e0019 */
.L_x_23:
[----:B------:R-:W-:Y:S05]  /*18e0*/  BSYNC.RECONVERGENT B0 ;  /* 0x0000000000007941 */ /* 0x000fea0003800200 */
.L_x_22:
[----:B------:R-:W2:Y:S04]  /*18f0*/  LDG.E.64 R24, desc[UR8][R38.64+0x8] ;  /* 0x0000080826187981 */ /* 0x000ea8000c1e1b00 */
[----:B------:R-:W2:Y:S01]  /*1900*/  LDG.E.64 R26, desc[UR8][R38.64+-0x8] ;  /* 0xfffff808261a7981 */ /* 0x000ea2000c1e1b00 */
[----:B------:R-:W0:Y:S01]  /*1910*/  MUFU.RCP64H R29, R31 ;  /* 0x0000001f001d7308 */ /* 0x000e220000001800 */
[----:B------:R-:W-:Y:S01]  /*1920*/  IMAD.MOV.U32 R28, RZ, RZ, 0x1 ;  /* 0x00000001ff1c7424 */ /* 0x000fe200078e00ff */
[----:B------:R-:W-:Y:S05]  /*1930*/  BSSY.RECONVERGENT B0, `(.L_x_24) ;  /* 0x0000014000007945 */ /* 0x000fea0003800200 */
        /* <DEDUP_REMOVED lines=18> */
[----:B------:R-:W-:-:S07]  /*1a60*/  IMAD.MOV.U32 R24, RZ, RZ, R26 ;  /* 0x000000ffff187224 */ /* 0x000fce00078e001a */
.L_x_25:
[----:B------:R-:W-:Y:S05]  /*1a70*/  BSYNC.RECONVERGENT B0 ;  /* 0x0000000000007941 */ /* 0x000fea0003800200 */
.L_x_24:
[----:B------:R-:W-:Y:S01]  /*1a80*/  DADD R18, -R18, R4 ;  /* 0x0000000012127229 */ /* 0x000fe20000000104 */
[----:B------:R-:W-:Y:S01]  /*1a90*/  UMOV UR4, 0xffffffff ;  /* 0xffffffff00047882 */ /* 0x000fe20000000000 */
[----:B------:R-:W-:Y:S01]  /*1aa0*/  DADD R2, R2, R2 ;  /* 0x0000000002027229 */ /* 0x000fe20000000002 */
[----:B------:R-:W-:-:S07]  /*1ab0*/  ISETP.NE.AND P1, PT, R21, RZ, PT ;  /* 0x000000ff1500720c */ /* 0x000fce0003f25270 */
[----:B------:R-:W-:-:S08]  /*1ac0*/  DFMA R2, -R2, R24, R18 ;  /* 0x000000180202722b */ /* 0x000fd00000000112 */
[----:B------:R-:W-:Y:S01]  /*1ad0*/  DADD R6, -R6, R2 ;  /* 0x0000000006067229 */ /* 0x000fe20000000102 */
[----:B------:R-:W-:Y:S10]  /*1ae0*/  BRA.DIV UR4, `(.L_x_26) ;  /* 0x0000001e04607947 */ /* 0x000ff4000b800000 */
[----:B------:R-:W-:Y:S06]  /*1af0*/  BAR.SYNC.DEFER_BLOCKING 0x0 ;  /* 0x0000000000007b1d */ /* 0x000fec0000010000 */
.L_x_92:
[----:B------:R-:W0:Y:S01]  /*1b00*/  LDC R2, c[0x0][0x384] ;  /* 0x0000e100ff027b82 */ /* 0x000e220000000800 */
[----:B------:R-:W-:Y:S01]  /*1b10*/  BSSY B0, `(.L_x_27) ;  /* 0x0000018000007945 */ /* 0x000fe20003800000 */
[----:B0-----:R-:W-:-:S03]  /*1b20*/  ISETP.GE.AND P3, PT, R2, 0x1, PT ;  /* 0x000000010200780c */ /* 0x001fc60003f66270 */
[----:B------:R-:W-:Y:S10]  /*1b30*/  @P1 BRA `(.L_x_28) ;  /* 0x0000000000541947 */ /* 0x000ff40003800000 */
[----:B------:R-:W0:Y:S01]  /*1b40*/  S2R R3, SR_LANEID ;  /* 0x0000000000037919 */ /* 0x000e220000000000 */
        /* <DEDUP_REMOVED lines=14> */
.L_x_29:
[----:B------:R-:W2:Y:S04]  /*1c30*/  LD.E.STRONG.GPU R3, desc[UR8][R44.64+0x4] ;  /* 0x000004082c037980 */ /* 0x000ea8000c10f900 */
[----:B--2---:R-:W-:Y:S01]  /*1c40*/  CCTL.IVALL ;  /* 0x00000000ff00798f */ /* 0x004fe20002000000 */
[----:B------:R-:W-:Y:S05]  /*1c50*/  YIELD ;  /* 0x0000000000007946 */ /* 0x000fea0003800000 */
[----:B------:R-:W-:-:S04]  /*1c60*/  LOP3.LUT R3, R3, R2, RZ, 0x3c, !PT ;  /* 0x0000000203037212 */ /* 0x000fc800078e3cff */
[----:B------:R-:W-:-:S13]  /*1c70*/  ISETP.GT.AND P2, PT, R3, -0x1, PT ;  /* 0xffffffff0300780c */ /* 0x000fda0003f44270 */
[----:B------:R-:W-:Y:S05]  /*1c80*/  @P2 BRA `(.L_x_29) ;  /* 0xfffffffc00e82947 */ /* 0x000fea000383ffff */
.L_x_28:
[----:B------:R-:W-:Y:S05]  /*1c90*/  BSYNC B0 ;  /* 0x0000000000007941 */ /* 0x000fea0003800000 */
.L_x_27:
[----:B------:R-:W-:-:S03]  /*1ca0*/  UMOV UR4, 0xffffffff ;  /* 0xffffffff00047882 */ /* 0x000fc60000000000 */
[----:B------:R-:W-:Y:S05]  /*1cb0*/  BRA.DIV UR4, `(.L_x_30) ;  /* 0x0000001e04187947 */ /* 0x000fea000b800000 */
[----:B------:R-:W-:Y:S06]  /*1cc0*/  BAR.SYNC.DEFER_BLOCKING 0x0 ;  /* 0x0000000000007b1d */ /* 0x000fec0000010000 */
.L_x_95:
[----:B------:R-:W-:Y:S04]  /*1cd0*/  BSSY B0, `(.L_x_31) ;  /* 0x00000aa000007945 */ /* 0x000fe80003800000 */
[----:B------:R-:W-:Y:S05]  /*1ce0*/  @!P3 BRA `(.L_x_32) ;  /* 0x0000000800a0b947 */ /* 0x000fea0003800000 */
[----:B------:R-:W0:Y:S01]  /*1cf0*/  LDCU.64 UR4, c[0x3][0x10] ;  /* 0x00c00200ff0477ac */ /* 0x000e220008000a00 */
[----:B------:R-:W-:Y:S01]  /*1d00*/  IMAD.MOV.U32 R2, RZ, RZ, RZ ;  /* 0x000000ffff027224 */ /* 0x000fe200078e00ff */
[----:B0-----:R-:W-:-:S08]  /*1d10*/  DMUL R4, R6, UR4 ;  /* 0x0000000406047c28 */ /* 0x001fd00008000000 */
[----:B------:R-:W-:-:S11]  /*1d20*/  DMUL R4, R4, R16 ;  /* 0x0000001004047228 */ /* 0x000fd60000000000 */
.L_x_60:
[----:B0123--:R-:W2:Y:S01]  /*1d30*/  LDG.E.64 R6, desc[UR8][R46.64] ;  /* 0x000000082e067981 */ /* 0x00fea2000c1e1b00 */
[----:B------:R-:W-:Y:S05]  /*1d40*/  YIELD ;  /* 0x0000000000007946 */ /* 0x000fea0003800000 */
[----:B------:R-:W-:-:S04]  /*1d50*/  UISETP.NE.U32.AND UP0, UPT, UR12, URZ, UPT ;  /* 0x000000ff0c00728c */ /* 0x000fc8000bf05070 */
[----:B------:R-:W-:Y:S01]  /*1d60*/  UISETP.NE.AND.EX UP0, UPT, UR13, URZ, UPT, UP0 ;  /* 0x000000ff0d00728c */ /* 0x000fe2000bf05300 */
[----:B--2---:R0:W-:Y:S08]  /*1d70*/  STG.E.64 desc[UR8][R36.64], R6 ;  /* 0x0000000624007986 */ /* 0x0041f0000c101b08 */
[----:B----4-:R-:W-:Y:S05]  /*1d80*/  BRA.U !UP0, `(.L_x_33) ;  /* 0x00000019082c7547 */ /* 0x010fea000b800000 */
[----:B------:R-:W-:Y:S01]  /*1d90*/  UMOV UR4, 0xffffffff ;  /* 0xffffffff00047882 */ /* 0x000fe20000000000 */
[----:B------:R-:W-:Y:S02]  /*1da0*/  ISETP.NE.AND P1, PT, R21, RZ, PT ;  /* 0x000000ff1500720c */ /* 0x000fe40003f25270 */
[----:B------:R-:W-:Y:S11]  /*1db0*/  BRA.DIV UR4, `(.L_x_34) ;  /* 0x0000001e04047947 */ /* 0x000ff6000b800000 */
[----:B------:R-:W-:Y:S06]  /*1dc0*/  BAR.SYNC.DEFER_BLOCKING 0x0 ;  /* 0x0000000000007b1d */ /* 0x000fec0000010000 */
.L_x_98:
[----:B------:R-:W-:Y:S04]  /*1dd0*/  BSSY B1, `(.L_x_35) ;  /* 0x0000017000017945 */ /* 0x000fe80003800000 */
[----:B------:R-:W-:Y:S05]  /*1de0*/  @P1 BRA `(.L_x_36) ;  /* 0x0000000000541947 */ /* 0x000fea0003800000 */
[----:B------:R-:W1:Y:S01]  /*1df0*/  S2R R3, SR_LANEID ;  /* 0x0000000000037919 */ /* 0x000e620000000000 */
[----:B------:R-:W-:Y:S02]  /*1e00*/  VOTEU.ANY UR4, UPT, PT ;  /* 0x0000000000047886 */ /* 0x000fe400038e0100 */
[----:B0-----:R-:W1:Y:S01]  /*1e10*/  FLO.U32 R6, UR4 ;  /* 0x0000000400067d00 */ /* 0x001e6200080e0000 */
[----:B------:R-:W-:-:S06]  /*1e20*/  UPOPC UR5, UR4 ;  /* 0x00000004000572bf */ /* 0x000fcc0008000000 */
[----:B------:R-:W-:Y:S01]  /*1e30*/  IMAD R7, R20, UR5, RZ ;  /* 0x0000000514077c24 */ /* 0x000fe2000f8e02ff */
[----:B-1----:R-:W-:-:S13]  /*1e40*/  ISETP.EQ.U32.AND P1, PT, R6, R3, PT ;  /* 0x000000030600720c */ /* 0x002fda0003f22070 */
[----:B------:R-:W-:Y:S06]  /*1e50*/  @P1 MEMBAR.ALL.GPU ;  /* 0x0000000000001992 */ /* 0x000fec000000a000 */
[----:B------:R-:W-:-:S00]  /*1e60*/  @P1 ERRBAR ;  /* 0x00000000000019ab */ /* 0x000fc00000000000 */
[----:B------:R-:W-:Y:S06]  /*1e70*/  @P1 CGAERRBAR ;  /* 0x00000000000015ab */ /* 0x000fec0000000000 */
[----:B------:R-:W2:Y:S01]  /*1e80*/  @P1 ATOM.E.ADD.STRONG.GPU PT, R7, desc[UR8][R44.64+0x4], R7 ;  /* 0x800004072c07198a */ /* 0x000ea200081ef108 */
[----:B------:R-:W0:Y:S02]  /*1e90*/  S2R R18, SR_LTMASK ;  /* 0x0000000000127919 */ /* 0x000e240000003900 */
[----:B0-----:R-:W-:-:S06]  /*1ea0*/  LOP3.LUT R18, R18, UR4, RZ, 0xc0, !PT ;  /* 0x0000000412127c12 */ /* 0x001fcc000f8ec0ff */
[----:B------:R-:W0:Y:S01]  /*1eb0*/  POPC R18, R18 ;  /* 0x0000001200127309 */ /* 0x000e220000000000 */
[----:B--2---:R-:W0:Y:S02]  /*1ec0*/  SHFL.IDX PT, R3, R7, R6, 0x1f ;  /* 0x00001f0607037589 */ /* 0x004e2400000e0000 */
[----:B0-----:R-:W-:-:S07]  /*1ed0*/  IMAD R3, R20, R18, R3 ;  /* 0x0000001214037224 */ /* 0x001fce00078e0203 */
.L_x_37:
[----:B------:R-:W2:Y:S04]  /*1ee0*/  LD.E.STRONG.GPU R6, desc[UR8][R44.64+0x4] ;  /* 0x000004082c067980 */ /* 0x000ea8000c10f900 */
[----:B--2---:R-:W-:Y:S01]  /*1ef0*/  CCTL.IVALL ;  /* 0x00000000ff00798f */ /* 0x004fe20002000000 */
[----:B------:R-:W-:Y:S05]  /*1f00*/  YIELD ;  /* 0x0000000000007946 */ /* 0x000fea0003800000 */
[----:B------:R-:W-:-:S04]  /*1f10*/  LOP3.LUT R6, R6, R3, RZ, 0x3c, !PT ;  /* 0x0000000306067212 */ /* 0x000fc800078e3cff */
[----:B------:R-:W-:-:S13]  /*1f20*/  ISETP.GT.AND P1, PT, R6, -0x1, PT ;  /* 0xffffffff0600780c */ /* 0x000fda0003f24270 */
[----:B------:R-:W-:Y:S05]  /*1f30*/  @P1 BRA `(.L_x_37) ;  /* 0xfffffffc00e81947 */ /* 0x000fea000383ffff */
.L_x_36:
[----:B------:R-:W-:Y:S05]  /*1f40*/  BSYNC B1 ;  /* 0x0000000000017941 */ /* 0x000fea0003800000 */
.L_x_35:
[----:B------:R-:W-:-:S03]  /*1f50*/  UMOV UR4, 0xffffffff ;  /* 0xffffffff00047882 */ /* 0x000fc60000000000 */
[----:B------:R-:W-:Y:S05]  /*1f60*/  BRA.DIV UR4, `(.L_x_38) ;  /* 0x0000001a04c47947 */ /* 0x000fea000b800000 */
[----:B------:R-:W-:Y:S06]  /*1f70*/  BAR.SYNC.DEFER_BLOCKING 0x0 ;  /* 0x0000000000007b1d */ /* 0x000fec0000010000 */
.L_x_101:
[----:B------:R-:W-:Y:S01]  /*1f80*/  BSSY.RECONVERGENT B2, `(.L_x_39) ;  /* 0x0000025000027945 */ /* 0x000fe20003800200 */
[----:B------:R-:W-:-:S03]  /*1f90*/  CS2R R24, SRZ ;  /* 0x0000000000187805 */ /* 0x000fc6000001ff00 */
[----:B------:R-:W-:Y:S05]  /*1fa0*/  @P0 BRA `(.L_x_40) ;  /* 0x0000000000880947 */ /* 0x000fea0003800000 */
[----:B------:R-:W2:Y:S04]  /*1fb0*/  LDG.E.64 R26, desc[UR8][R36.64+0x148] ;  /* 0x00014808241a7981 */ /* 0x000ea8000c1e1b00 */
[----:B------:R-:W2:Y:S04]  /*1fc0*/  LDG.E.64 R28, desc[UR8][R36.64+-0x148] ;  /* 0xfffeb808241c7981 */ /* 0x000ea8000c1e1b00 */
[----:B------:R-:W3:Y:S04]  /*1fd0*/  LDG.E.64 R18, desc[UR8][R36.64+0x8] ;  /* 0x0000080824127981 */ /* 0x000ee8000c1e1b00 */
[----:B------:R-:W3:Y:S01]  /*1fe0*/  LDG.E.64 R24, desc[UR8][R36.64+-0x8] ;  /* 0xfffff80824187981 */ /* 0x000ee2000c1e1b00 */
[----:B0-----:R-:W0:Y:S01]  /*1ff0*/  MUFU.RCP64H R7, R43 ;  /* 0x0000002b00077308 */ /* 0x001e220000001800 */
[----:B------:R-:W-:Y:S01]  /*2000*/  IMAD.MOV.U32 R6, RZ, RZ, 0x1 ;  /* 0x00000001ff067424 */ /* 0x000fe200078e00ff */
[----:B------:R-:W1:Y:S01]  /*2010*/  LDCU.128 UR4, c[0x3][URZ] ;  /* 0x00c00000ff0477ac */ /* 0x000e620008000c00 */
[----:B------:R-:W-:Y:S04]  /*2020*/  BSSY.RECONVERGENT B3, `(.L_x_41) ;  /* 0x0000019000037945 */ /* 0x000fe80003800200 */
[----:B0-----:R-:W-:-:S08]  /*2030*/  DFMA R30, -R42, R6, 1 ;  /* 0x3ff000002a1e742b */ /* 0x001fd00000000106 */
[----:B------:R-:W-:-:S08]  /*2040*/  DFMA R30, R30, R30, R30 ;  /* 0x0000001e1e1e722b */ /* 0x000fd0000000001e */
[----:B------:R-:W-:-:S08]  /*2050*/  DFMA R30, R6, R30, R6 ;  /* 0x0000001e061e722b */ /* 0x000fd00000000006 */
[----:B------:R-:W-:-:S08]  /*2060*/  DFMA R6, -R42, R30, 1 ;  /* 0x3ff000002a06742b */ /* 0x000fd0000000011e */
[----:B------:R-:W-:Y:S02]  /*2070*/  DFMA R30, R30, R6, R30 ;  /* 0x000000061e1e722b */ /* 0x000fe4000000001e */
[----:B--2---:R-:W-:Y:S02]  /*2080*/  DADD R26, R26, R28 ;  /* 0x000000001a1a7229 */ /* 0x004fe4000000001c */
[----:B---3--:R-:W-:-:S06]  /*2090*/  DADD R18, R18, R24 ;  /* 0x0000000012127229 */ /* 0x008fcc0000000018 */
[----:B-1----:R-:W-:Y:S02]  /*20a0*/  DMUL R26, R26, UR4 ;  /* 0x000000041a1a7c28 */ /* 0x002fe40008000000 */
[----:B------:R-:W-:-:S06]  /*20b0*/  DMUL R18, R18, UR6 ;  /* 0x0000000612127c28 */ /* 0x000fcc0008000000 */
[----:B------:R-:W-:-:S08]  /*20c0*/  DMUL R26, R26, UR4 ;  /* 0x000000041a1a7c28 */ /* 0x000fd00008000000 */
[----:B------:R-:W-:-:S08]  /*20d0*/  DFMA R26, R18, UR6, R26 ;  /* 0x00000006121a7c2b */ /* 0x000fd0000800001a */
        /* <DEDUP_REMOVED lines=12> */
[----:B------:R-:W-:-:S07]  /*21a0*/  MOV R24, R26 ;  /* 0x0000001a00187202 */ /* 0x000fce0000000f00 */
.L_x_42:
[----:B------:R-:W-:Y:S05]  /*21b0*/  BSYNC.RECONVERGENT B3 ;  /* 0x0000000000037941 */ /* 0x000fea0003800200 */
.L_x_41:
[----:B------:R-:W-:-:S11]  /*21c0*/  DADD R24, -R4, R24 ;  /* 0x0000000004187229 */ /* 0x000fd60000000118 */
.L_x_40:
[----:B------:R-:W-:Y:S05]  /*21d0*/  BSYNC.RECONVERGENT B2 ;  /* 0x0000000000027941 */ /* 0x000fea0003800200 */
.L_x_39:
[----:B------:R1:W-:Y:S01]  /*21e0*/  STG.E.64 desc[UR8][R46.64], R24 ;  /* 0x000000182e007986 */ /* 0x0003e2000c101b08 */
[----:B------:R-:W-:-:S04]  /*21f0*/  UISETP.NE.U32.AND UP0, UPT, UR12, URZ, UPT ;  /* 0x000000ff0c00728c */ /* 0x000fc8000bf05070 */
[----:B------:R-:W-:-:S09]  /*2200*/  UISETP.NE.AND.EX UP0, UPT, UR13, URZ, UPT, UP0 ;  /* 0x000000ff0d00728c */ /* 0x000fd2000bf05300 */
[----:B-1----:R-:W-:Y:S05]  /*2210*/  BRA.U !UP0, `(.L_x_43) ;  /* 0x0000001508047547 */ /* 0x002fea000b800000 */
[----:B------:R-:W-:Y:S01]  /*2220*/  UMOV UR4, 0xffffffff ;  /* 0xffffffff00047882 */ /* 0x000fe20000000000 */
[----:B------:R-:W-:Y:S02]  /*2230*/  ISETP.NE.AND P1, PT, R21, RZ, PT ;  /* 0x000000ff1500720c */ /* 0x000fe40003f25270 */
[----:B------:R-:W-:Y:S11]  /*2240*/  BRA.DIV UR4, `(.L_x_44) ;  /* 0x0000001a04387947 */ /* 0x000ff6000b800000 */
[----:B------:R-:W-:Y:S06]  /*2250*/  BAR.SYNC.DEFER_BLOCKING 0x0 ;  /* 0x0000000000007b1d */ /* 0x000fec0000010000 */
.L_x_104:
[----:B------:R-:W-:Y:S01]  /*2260*/  BSSY B1, `(.L_x_45) ;  /* 0x0000018000017945 */ /* 0x000fe20003800000 */
[----:B------:R-:W-:-:S03]  /*2270*/  ISETP.NE.AND P2, PT, R22, RZ, PT ;  /* 0x000000ff1600720c */ /* 0x000fc60003f45270 */
[----:B------:R-:W-:Y:S10]  /*2280*/  @P1 BRA `(.L_x_46) ;  /* 0x0000000000541947 */ /* 0x000ff40003800000 */
        /* <DEDUP_REMOVED lines=15> */
.L_x_47:
[----:B------:R-:W2:Y:S04]  /*2380*/  LD.E.STRONG.GPU R6, desc[UR8][R44.64+0x4] ;  /* 0x000004082c067980 */ /* 0x000ea8000c10f900 */
[----:B--2---:R-:W-:Y:S01]  /*2390*/  CCTL.IVALL ;  /* 0x00000000ff00798f */ /* 0x004fe20002000000 */
[----:B------:R-:W-:Y:S05]  /*23a0*/  YIELD ;  /* 0x0000000000007946 */ /* 0x000fea0003800000 */
[----:B------:R-:W-:-:S04]  /*23b0*/  LOP3.LUT R6, R6, R3, RZ, 0x3c, !PT ;  /* 0x0000000306067212 */ /* 0x000fc800078e3cff */
[----:B------:R-:W-:-:S13]  /*23c0*/  ISETP.GT.AND P3, PT, R6, -0x1, PT ;  /* 0xffffffff0600780c */ /* 0x000fda0003f64270 */
[----:B------:R-:W-:Y:S05]  /*23d0*/  @P3 BRA `(.L_x_47) ;  /* 0xfffffffc00e83947 */ /* 0x000fea000383ffff */
.L_x_46:
[----:B------:R-:W-:Y:S05]  /*23e0*/  BSYNC B1 ;  /* 0x0000000000017941 */ /* 0x000fea0003800000 */
.L_x_45:
[----:B------:R-:W-:-:S03]  /*23f0*/  UMOV UR4, 0xffffffff ;  /* 0xffffffff00047882 */ /* 0x000fc60000000000 */
[----:B------:R-:W-:Y:S05]  /*2400*/  BRA.DIV UR4, `(.L_x_48) ;  /* 0x0000001604f47947 */ /* 0x000fea000b800000 */
[----:B------:R-:W-:Y:S06]  /*2410*/  BAR.SYNC.DEFER_BLOCKING 0x0 ;  /* 0x0000000000007b1d */ /* 0x000fec0000010000 */
.L_x_107:
[----:B------:R-:W-:Y:S01]  /*2420*/  BSSY.RECONVERGENT B1, `(.L_x_49) ;  /* 0x0000007000017945 */ /* 0x000fe20003800200 */
[C---:B------:R-:W-:Y:S02]  /*2430*/  ISETP.NE.AND P3, PT, R23.reuse, RZ, PT ;  /* 0x000000ff1700720c */ /* 0x040fe40003f65270 */
[----:B------:R-:W-:Y:S02]  /*2440*/  ISETP.NE.AND P4, PT, R22, 0x28, PT ;  /* 0x000000281600780c */ /* 0x000fe40003f85270 */
[----:B------:R-:W-:Y:S01]  /*2450*/  ISETP.NE.AND P5, PT, R23, 0x28, PT ;  /* 0x000000281700780c */ /* 0x000fe20003fa5270 */
[----:B------:R-:W-:-:S12]  /*2460*/  @P2 BRA `(.L_x_50) ;  /* 0x0000000000082947 */ /* 0x000fd80003800000 */
[----:B0-----:R-:W2:Y:S04]  /*2470*/  LDG.E.64 R6, desc[UR8][R34.64+0x8] ;  /* 0x0000080822067981 */ /* 0x001ea8000c1e1b00 */
[----:B--2---:R1:W-:Y:S02]  /*2480*/  STG.E.64 desc[UR8][R34.64], R6 ;  /* 0x0000000622007986 */ /* 0x0043e4000c101b08 */
.L_x_50:
[----:B------:R-:W-:Y:S05]  /*2490*/  BSYNC.RECONVERGENT B1 ;  /* 0x0000000000017941 */ /* 0x000fea0003800200 */
.L_x_49:
[----:B------:R-:W-:Y:S04]  /*24a0*/  BSSY.RECONVERGENT B1, `(.L_x_51) ;  /* 0x0000004000017945 */ /* 0x000fe80003800200 */
[----:B------:R-:W-:Y:S05]  /*24b0*/  @P3 BRA `(.L_x_52) ;  /* 0x0000000000083947 */ /* 0x000fea0003800000 */
[----:B01----:R-:W2:Y:S04]  /*24c0*/  LDG.E.64 R6, desc[UR8][R32.64+0x148] ;  /* 0x0001480820067981 */ /* 0x003ea8000c1e1b00 */
[----:B--2---:R2:W-:Y:S02]  /*24d0*/  STG.E.64 desc[UR8][R32.64], R6 ;  /* 0x0000000620007986 */ /* 0x0045e4000c101b08 */
.L_x_52:
[----:B------:R-:W-:Y:S05]  /*24e0*/  BSYNC.RECONVERGENT B1 ;  /* 0x0000000000017941 */ /* 0x000fea0003800200 */
.L_x_51:
[----:B------:R-:W-:Y:S04]  /*24f0*/  BSSY.RECONVERGENT B1, `(.L_x_53) ;  /* 0x0000004000017945 */ /* 0x000fe80003800200 */
[----:B------:R-:W-:Y:S05]  /*2500*/  @P4 BRA `(.L_x_54) ;  /* 0x0000000000084947 */ /* 0x000fea0003800000 */
[----:B012---:R-:W2:Y:S04]  /*2510*/  LDG.E.64 R6, desc[UR8][R34.64+0x138] ;  /* 0x0001380822067981 */ /* 0x007ea8000c1e1b00 */
[----:B--2---:R3:W-:Y:S02]  /*2520*/  STG.E.64 desc[UR8][R34.64+0x140], R6 ;  /* 0x0001400622007986 */ /* 0x0047e4000c101b08 */
.L_x_54:
[----:B------:R-:W-:Y:S05]  /*2530*/  BSYNC.RECONVERGENT B1 ;  /* 0x0000000000017941 */ /* 0x000fea0003800200 */
.L_x_53:
[----:B------:R4:W-:Y:S01]  /*2540*/  @!P5 STG.E.64 desc[UR8][R32.64+0x3340], RZ ;  /* 0x003340ff2000d986 */ /* 0x0009e2000c101b08 */
[----:B------:R-:W-:-:S03]  /*2550*/  UMOV UR4, 0xffffffff ;  /* 0xffffffff00047882 */ /* 0x000fc60000000000 */
[----:B------:R-:W-:Y:S05]  /*2560*/  BRA.DIV UR4, `(.L_x_55) ;  /* 0x0000001604c87947 */ /* 0x000fea000b800000 */
[----:B------:R-:W-:Y:S06]  /*2570*/  BAR.SYNC.DEFER_BLOCKING 0x0 ;  /* 0x0000000000007b1d */ /* 0x000fec0000010000 */
.L_x_110:
[----:B------:R-:W-:Y:S04]  /*2580*/  BSSY B1, `(.L_x_56) ;  /* 0x0000017000017945 */ /* 0x000fe80003800000 */
[----:B------:R-:W-:Y:S05]  /*2590*/  @P1 BRA `(.L_x_57) ;  /* 0x0000000000541947 */ /* 0x000fea0003800000 */
[----:B------:R-:W5:Y:S01]  /*25a0*/  S2R R3, SR_LANEID ;  /* 0x0000000000037919 */ /* 0x000f620000000000 */
[----:B------:R-:W-:Y:S02]  /*25b0*/  VOTEU.ANY UR4, UPT, PT ;  /* 0x0000000000047886 */ /* 0x000fe400038e0100 */
[----:B0123--:R-:W5:Y:S01]  /*25c0*/  FLO.U32 R6, UR4 ;  /* 0x0000000400067d00 */ /* 0x00ff6200080e0000 */
[----:B------:R-:W-:-:S06]  /*25d0*/  UPOPC UR5, UR4 ;  /* 0x00000004000572bf */ /* 0x000fcc0008000000 */
[----:B------:R-:W-:Y:S01]  /*25e0*/  IMAD R7, R20, UR5, RZ ;  /* 0x0000000514077c24 */ /* 0x000fe2000f8e02ff */
[----:B-----5:R-:W-:-:S13]  /*25f0*/  ISETP.EQ.U32.AND P2, PT, R6, R3, PT ;  /* 0x000000030600720c */ /* 0x020fda0003f42070 */
        /* <DEDUP_REMOVED lines=9> */
.L_x_58:
[----:B------:R-:W2:Y:S04]  /*2690*/  LD.E.STRONG.GPU R6, desc[UR8][R44.64+0x4] ;  /* 0x000004082c067980 */ /* 0x000ea8000c10f900 */
[----:B--2---:R-:W-:Y:S01]  /*26a0*/  CCTL.IVALL ;  /* 0x00000000ff00798f */ /* 0x004fe20002000000 */
[----:B------:R-:W-:Y:S05]  /*26b0*/  YIELD ;  /* 0x0000000000007946 */ /* 0x000fea0003800000 */
[----:B------:R-:W-:-:S04]  /*26c0*/  LOP3.LUT R6, R6, R3, RZ, 0x3c, !PT ;  /* 0x0000000306067212 */ /* 0x000fc800078e3cff */
[----:B------:R-:W-:-:S13]  /*26d0*/  ISETP.GT.AND P2, PT, R6, -0x1, PT ;  /* 0xffffffff0600780c */ /* 0x000fda0003f44270 */
[----:B------:R-:W-:Y:S05]  /*26e0*/  @P2 BRA `(.L_x_58) ;  /* 0xfffffffc00e82947 */ /* 0x000fea000383ffff */
.L_x_57:
[----:B------:R-:W-:Y:S05]  /*26f0*/  BSYNC B1 ;  /* 0x0000000000017941 */ /* 0x000fea0003800000 */
.L_x_56:
[----:B------:R-:W-:-:S03]  /*2700*/  UMOV UR4, 0xffffffff ;  /* 0xffffffff00047882 */ /* 0x000fc60000000000 */
[----:B------:R-:W-:Y:S05]  /*2710*/  BRA.DIV UR4, `(.L_x_59) ;  /* 0x0000001604887947 */ /* 0x000fea000b800000 */
[----:B------:R-:W-:Y:S06]  /*2720*/  BAR.SYNC.DEFER_BLOCKING 0x0 ;  /* 0x0000000000007b1d */ /* 0x000fec0000010000 */
.L_x_113:
[----:B------:R-:W5:Y:S01]  /*2730*/  LDCU UR4, c[0x0][0x384] ;  /* 0x00007080ff0477ac */ /* 0x000f620008000800 */
[----:B------:R-:W-:-:S05]  /*2740*/  VIADD R2, R2, 0x1 ;  /* 0x0000000102027836 */ /* 0x000fca0000000000 */
[----:B-----5:R-:W-:-:S13]  /*2750*/  ISETP.NE.AND P2, PT, R2, UR4, PT ;  /* 0x0000000402007c0c */ /* 0x020fda000bf45270 */
[----:B------:R-:W-:Y:S05]  /*2760*/  @P2 BRA `(.L_x_60) ;  /* 0xfffffff400702947 */ /* 0x000fea000383ffff */
.L_x_32:
[----:B------:R-:W-:Y:S05]  /*2770*/  BSYNC B0 ;  /* 0x0000000000007941 */ /* 0x000fea0003800000 */
.L_x_31:
[----:B------:R-:W-:Y:S01]  /*2780*/  ISETP.NE.AND P2, PT, R23, 0x28, PT ;  /* 0x000000281700780c */ /* 0x000fe20003f45270 */
[----:B------:R-:W-:Y:S01]  /*2790*/  IMAD.MOV.U32 R2, RZ, RZ, RZ ;  /* 0x000000ffff027224 */ /* 0x000fe200078e00ff */
[----:B------:R-:W-:Y:S02]  /*27a0*/  UISETP.NE.U32.AND UP0, UPT, UR12, URZ, UPT ;  /* 0x000000ff0c00728c */ /* 0x000fe4000bf05070 */
[----:B------:R-:W-:Y:S02]  /*27b0*/  FSEL R3, RZ, 1.875, P2 ;  /* 0x3ff00000ff037808 */ /* 0x000fe40001000000 */
[----:B------:R-:W-:-:S03]  /*27c0*/  UISETP.NE.AND.EX UP0, UPT, UR13, URZ, UPT, UP0 ;  /* 0x000000ff0d00728c */ /* 0x000fc6000bf05300 */
[----:B------:R0:W-:Y:S04]  /*27d0*/  STG.E.64 desc[UR8][R50.64], R2 ;  /* 0x0000000232007986 */ /* 0x0001e8000c101b08 */
[----:B------:R0:W-:Y:S02]  /*27e0*/  STG.E.64 desc[UR8][R48.64], RZ ;  /* 0x000000ff30007986 */ /* 0x0001e4000c101b08 */
[----:B------:R-:W-:Y:S05]  /*27f0*/  BRA.U !UP0, `(.L_x_61) ;  /* 0x0000000d08887547 */ /* 0x000fea000b800000 */
[----:B------:R-:W-:-:S03]  /*2800*/  UMOV UR4, 0xffffffff ;  /* 0xffffffff00047882 */ /* 0x000fc60000000000 */
[----:B------:R-:W-:Y:S05]  /*2810*/  BRA.DIV UR4, `(.L_x_62) ;  /* 0x0000001604747947 */ /* 0x000fea000b800000 */
[----:B------:R-:W-:Y:S06]  /*2820*/  BAR.SYNC.DEFER_BLOCKING 0x0 ;  /* 0x0000000000007b1d */ /* 0x000fec0000010000 */
.L_x_116:
        /* <DEDUP_REMOVED lines=11> */
[----:B------:R-:W5:Y:S01]  /*28e0*/  @P1 ATOM.E.ADD.STRONG.GPU PT, R3, desc[UR8][R44.64+0x4], R3 ;  /* 0x800004032c03198a */ /* 0x000f6200081ef108 */
[----:B-123--:R-:W0:Y:S02]  /*28f0*/  S2R R6, SR_LTMASK ;  /* 0x0000000000067919 */ /* 0x00ee240000003900 */
[----:B0-----:R-:W-:-:S04]  /*2900*/  LOP3.LUT R6, R6, UR4, RZ, 0xc0, !PT ;  /* 0x0000000406067c12 */ /* 0x001fc8000f8ec0ff */
[----:B------:R-:W0:Y:S01]  /*2910*/  POPC R2, R6 ;  /* 0x0000000600027309 */ /* 0x000e220000000000 */
[----:B-----5:R-:W0:Y:S02]  /*2920*/  SHFL.IDX PT, R5, R3, R4, 0x1f ;  /* 0x00001f0403057589 */ /* 0x020e2400000e0000 */
[----:B0-----:R-:W-:-:S07]  /*2930*/  IMAD R2, R20, R2, R5 ;  /* 0x0000000214027224 */ /* 0x001fce00078e0205 */
.L_x_65:
[----:B------:R-:W2:Y:S04]  /*2940*/  LD.E.STRONG.GPU R3, desc[UR8][R44.64+0x4] ;  /* 0x000004082c037980 */ /* 0x000ea8000c10f900 */
[----:B--2---:R-:W-:Y:S01]  /*2950*/  CCTL.IVALL ;  /* 0x00000000ff00798f */ /* 0x004fe20002000000 */
[----:B------:R-:W-:Y:S05]  /*2960*/  YIELD ;  /* 0x0000000000007946 */ /* 0x000fea0003800000 */
[----:B------:R-:W-:-:S04]  /*2970*/  LOP3.LUT R3, R3, R2, RZ, 0x3c, !PT ;  /* 0x0000000203037212 */ /* 0x000fc800078e3cff */
[----:B------:R-:W-:-:S13]  /*2980*/  ISETP.GT.AND P1, PT, R3, -0x1, PT ;  /* 0xffffffff0300780c */ /* 0x000fda0003f24270 */
[----:B------:R-:W-:Y:S05]  /*2990*/  @P1 BRA `(.L_x_65) ;  /* 0xfffffffc00e81947 */ /* 0x000fea000383ffff */
.L_x_64:
[----:B------:R-:W-:Y:S05]  /*29a0*/  BSYNC B0 ;  /* 0x0000000000007941 */ /* 0x000fea0003800000 */
.L_x_63:
[----:B------:R-:W-:-:S03]  /*29b0*/  UMOV UR4, 0xffffffff ;  /* 0xffffffff00047882 */ /* 0x000fc60000000000 */
[----:B------:R-:W-:Y:S05]  /*29c0*/  BRA.DIV UR4, `(.L_x_66) ;  /* 0x0000001604347947 */ /* 0x000fea000b800000 */
[----:B------:R-:W-:Y:S06]  /*29d0*/  BAR.SYNC.DEFER_BLOCKING 0x0 ;  /* 0x0000000000007b1d */ /* 0x000fec0000010000 */
.L_x_119:
[----:B0123--:R-:W2:Y:S01]  /*29e0*/  LDG.E.64 R6, desc[UR8][R40.64] ;  /* 0x0000000828067981 */ /* 0x00fea2000c1e1b00 */
[----:B------:R-:W0:Y:S01]  /*29f0*/  LDCU UR4, c[0x3][0x4] ;  /* 0x00c00080ff0477ac */ /* 0x000e220008000800 */
[----:B------:R-:W1:Y:S01]  /*2a00*/  LDC.64 R18, c[0x3][RZ] ;  /* 0x00c00000ff127b82 */ /* 0x000e620000000a00 */
[----:B------:R-:W-:Y:S01]  /*2a10*/  IMAD.MOV.U32 R2, RZ, RZ, 0x1 ;  /* 0x00000001ff027424 */ /* 0x000fe200078e00ff */
[----:B------:R-:W-:Y:S01]  /*2a20*/  BSSY.RECONVERGENT B0, `(.L_x_67) ;  /* 0x0000017000007945 */ /* 0x000fe20003800200 */
[----:B------:R-:W2:Y:S01]  /*2a30*/  LDCU.64 UR6, c[0x3][0x20] ;  /* 0x00c00400ff0677ac */ /* 0x000ea20008000a00 */
[----:B0-----:R-:W1:Y:S03]  /*2a40*/  MUFU.RCP64H R3, UR4 ;  /* 0x0000000400037d08 */ /* 0x001e660008001800 */
[----:B-1----:R-:W-:-:S08]  /*2a50*/  DFMA R4, R2, -R18, 1 ;  /* 0x3ff000000204742b */ /* 0x002fd00000000812 */
[----:B------:R-:W-:-:S08]  /*2a60*/  DFMA R4, R4, R4, R4 ;  /* 0x000000040404722b */ /* 0x000fd00000000004 */
[----:B------:R-:W-:-:S08]  /*2a70*/  DFMA R4, R2, R4, R2 ;  /* 0x000000040204722b */ /* 0x000fd00000000002 */
[----:B------:R-:W-:-:S08]  /*2a80*/  DFMA R2, R4, -R18, 1 ;  /* 0x3ff000000402742b */ /* 0x000fd00000000812 */
[----:B------:R-:W-:Y:S02]  /*2a90*/  DFMA R2, R4, R2, R4 ;  /* 0x000000020402722b */ /* 0x000fe40000000004 */
[----:B--2---:R-:W-:-:S08]  /*2aa0*/  DMUL R24, R6, UR6 ;  /* 0x0000000606187c28 */ /* 0x004fd00008000000 */
[----:B------:R-:W-:Y:S02]  /*2ab0*/  DMUL R26, R24, R2 ;  /* 0x00000002181a7228 */ /* 0x000fe40000000000 */
[----:B------:R-:W-:-:S06]  /*2ac0*/  FSETP.GEU.AND P2, PT, |R25|, 6.5827683646048100446e-37, PT ;  /* 0x036000001900780b */ /* 0x000fcc0003f4e200 */
[----:B------:R-:W-:-:S08]  /*2ad0*/  DFMA R4, R26, -R18, R24 ;  /* 0x800000121a04722b */ /* 0x000fd00000000018 */
[----:B------:R-:W-:-:S10]  /*2ae0*/  DFMA R26, R2, R4, R26 ;  /* 0x00000004021a722b */ /* 0x000fd4000000001a */
[----:B------:R-:W-:-:S05]  /*2af0*/  FFMA R2, RZ, UR4, R27 ;  /* 0x00000004ff027c23 */ /* 0x000fca000800001b */
[----:B------:R-:W-:-:S13]  /*2b00*/  FSETP.GT.AND P1, PT, |R2|, 1.469367938527859385e-39, PT ;  /* 0x001000000200780b */ /* 0x000fda0003f24200 */
[----:B------:R-:W-:Y:S05]  /*2b10*/  @P1 BRA P2, `(.L_x_68) ;  /* 0x00000000001c1947 */ /* 0x000fea0001000000 */
[----:B------:R-:W0:Y:S01]  /*2b20*/  LDCU.64 UR4, c[0x3][URZ] ;  /* 0x00c00000ff0477ac */ /* 0x000e220008000a00 */
[----:B------:R-:W-:Y:S01]  /*2b30*/  IMAD.MOV.U32 R26, RZ, RZ, R24 ;  /* 0x000000ffff1a7224 */ /* 0x000fe200078e0018 */
[----:B------:R-:W-:Y:S01]  /*2b40*/  MOV R24, 0x2b80 ;  /* 0x00002b8000187802 */ /* 0x000fe20000000f00 */
[----:B0-----:R-:W-:Y:S02]  /*2b50*/  IMAD.U32 R27, RZ, RZ, UR4 ;  /* 0x00000004ff1b7e24 */ /* 0x001fe4000f8e00ff */
[----:B------:R-:W-:-:S07]  /*2b60*/  IMAD.U32 R52, RZ, RZ, UR5 ;  /* 0x00000005ff347e24 */ /* 0x000fce000f8e00ff */
[----:B----4-:R-:W-:Y:S05]  /*2b70*/  CALL.REL.NOINC `($__internal_0_$__cuda_sm20_div_rn_f64_full) ;  /* 0x00000014004c7944 */ /* 0x010fea0003c00000 */
[----:B------:R-:W-:-:S07]  /*2b80*/  MOV R27, R25 ;  /* 0x00000019001b7202 */ /* 0x000fce0000000f00 */
.L_x_68:
[----:B------:R-:W-:Y:S05]  /*2b90*/  BSYNC.RECONVERGENT B0 ;  /* 0x0000000000007941 */ /* 0x000fea0003800200 */
.L_x_67:
[----:B------:R-:W2:Y:S01]  /*2ba0*/  LDG.E.64 R18, desc[UR8][R38.64] ;  /* 0x0000000826127981 */ /* 0x000ea2000c1e1b00 */
[----:B------:R-:W0:Y:S01]  /*2bb0*/  LDCU UR4, c[0x3][0xc] ;  /* 0x00c00180ff0477ac */ /* 0x000e220008000800 */
[----:B------:R-:W1:Y:S02]  /*2bc0*/  LDC.64 R2, c[0x3][0x8] ;  /* 0x00c00200ff027b82 */ /* 0x000e640000000a00 */
[----:B------:R-:W3:Y:S01]  /*2bd0*/  LDG.E.64 R4, desc[UR8][R40.64+-0x8] ;  /* 0xfffff80828047981 */ /* 0x000ee2000c1e1b00 */
[----:B------:R-:W-:Y:S01]  /*2be0*/  IMAD.MOV.U32 R24, RZ, RZ, 0x1 ;  /* 0x00000001ff187424 */ /* 0x000fe200078e00ff */
[----:B------:R-:W2:Y:S01]  /*2bf0*/  LDCU.64 UR6, c[0x3][0x20] ;  /* 0x00c00400ff0677ac */ /* 0x000ea20008000a00 */
[----:B------:R-:W-:Y:S01]  /*2c00*/  BSSY.RECONVERGENT B0, `(.L_x_69) ;  /* 0x0000019000007945 */ /* 0x000fe20003800200 */
        /* <DEDUP_REMOVED lines=10> */
[----:B------:R-:W-:Y:S02]  /*2cb0*/  DFMA R24, R24, R2, R28 ;  /* 0x000000021818722b */ /* 0x000fe4000000001c */
[----:B---3--:R-:W-:-:S08]  /*2cc0*/  DADD R2, R6, -R4 ;  /* 0x0000000006027229 */ /* 0x008fd00000000804 */
[----:B------:R-:W-:Y:S01]  /*2cd0*/  FFMA R28, RZ, UR4, R25 ;  /* 0x00000004ff1c7c23 */ /* 0x000fe20008000019 */
[----:B------:R-:W-:-:S04]  /*2ce0*/  DMUL R2, R2, R26 ;  /* 0x0000001a02027228 */ /* 0x000fc80000000000 */
        /* <DEDUP_REMOVED lines=8> */
[----:B----4-:R-:W-:Y:S05]  /*2d70*/  CALL.REL.NOINC `($__internal_0_$__cuda_sm20_div_rn_f64_full) ;  /* 0x0000001000cc7944 */ /* 0x010fea0003c00000 */
[----:B------:R-:W-:-:S07]  /*2d80*/  IMAD.MOV.U32 R24, RZ, RZ, R26 ;  /* 0x000000ffff187224 */ /* 0x000fce00078e001a */
.L_x_70:
[----:B------:R-:W-:Y:S05]  /*2d90*/  BSYNC.RECONVERGENT B0 ;  /* 0x0000000000007941 */ /* 0x000fea0003800200 */
.L_x_69:
[----:B------:R-:W2:Y:S04]  /*2da0*/  LDG.E.64 R52, desc[UR8][R40.64+0x148] ;  /* 0x0001480828347981 */ /* 0x000ea8000c1e1b00 */
[----:B------:R-:W3:Y:S04]  /*2db0*/  LDG.E.64 R26, desc[UR8][R40.64+0x8] ;  /* 0x00000808281a7981 */ /* 0x000ee8000c1e1b00 */
[----:B------:R-:W4:Y:S04]  /*2dc0*/  LDG.E.64 R30, desc[UR8][R40.64+-0x148] ;  /* 0xfffeb808281e7981 */ /* 0x000f28000c1e1b00 */
[----:B------:R-:W4:Y:S04]  /*2dd0*/  LDG.E.64 R28, desc[UR8][R46.64+0x8] ;  /* 0x000008082e1c7981 */ /* 0x000f28000c1e1b00 */
[----:B------:R-:W4:Y:S01]  /*2de0*/  LDG.E.64 R18, desc[UR8][R46.64+-0x8] ;  /* 0xfffff8082e127981 */ /* 0x000f22000c1e1b00 */
[C---:B------:R-:W-:Y:S01]  /*2df0*/  DADD R54, R6.reuse, R6 ;  /* 0x0000000006367229 */ /* 0x040fe20000000006 */
[----:B------:R-:W0:Y:S01]  /*2e00*/  LDCU.64 UR4, c[0x3][0x18] ;  /* 0x00c00300ff0477ac */ /* 0x000e220008000a00 */
[----:B------:R-:W-:Y:S01]  /*2e10*/  DADD R2, R6, -R2 ;  /* 0x0000000006027229 */ /* 0x000fe20000000802 */
[----:B------:R-:W1:Y:S05]  /*2e20*/  LDCU UR6, c[0x3][0x4] ;  /* 0x00c00080ff0677ac */ /* 0x000e6a0008000800 */
[----:B--2---:R-:W-:-:S02]  /*2e30*/  DADD R52, -R54, R52 ;  /* 0x0000000036347229 */ /* 0x004fc40000000134 */
[----:B---3--:R-:W-:Y:S02]  /*2e40*/  DADD R26, R26, -R54 ;  /* 0x000000001a1a7229 */ /* 0x008fe40000000836 */
[----:B----4-:R-:W-:-:S04]  /*2e50*/  DADD R6, R6, -R30 ;  /* 0x0000000006067229 */ /* 0x010fc8000000081e */
[----:B------:R-:W-:Y:S02]  /*2e60*/  DADD R52, R30, R52 ;  /* 0x000000001e347229 */ /* 0x000fe40000000034 */
[----:B------:R-:W-:Y:S02]  /*2e70*/  DADD R26, R4, R26 ;  /* 0x00000000041a7229 */ /* 0x000fe4000000001a */
[----:B------:R-:W-:Y:S02]  /*2e80*/  DFMA R2, R6, -R24, R2 ;  /* 0x800000180602722b */ /* 0x000fe40000000002 */
[----:B------:R-:W-:Y:S02]  /*2e90*/  DADD R18, R28, -R18 ;  /* 0x000000001c127229 */ /* 0x000fe40000000812 */
[----:B------:R-:W-:-:S06]  /*2ea0*/  DMUL R52, R52, R10 ;  /* 0x0000000a34347228 */ /* 0x000fcc0000000000 */
[----:B------:R-:W-:Y:S02]  /*2eb0*/  DFMA R2, R18, -R14, R2 ;  /* 0x8000000e1202722b */ /* 0x000fe40000000002 */
[----:B------:R-:W-:-:S08]  /*2ec0*/  DFMA R26, R26, R12, R52 ;  /* 0x0000000c1a1a722b */ /* 0x000fd00000000034 */
[----:B0-----:R-:W-:Y:S01]  /*2ed0*/  DFMA R26, R26, UR4, R2 ;  /* 0x000000041a1a7c2b */ /* 0x001fe20008000002 */
[----:B-1----:R-:W0:Y:S01]  /*2ee0*/  MUFU.RCP64H R19, UR6 ;  /* 0x0000000600137d08 */ /* 0x002e220008001800 */
[----:B------:R-:W0:Y:S01]  /*2ef0*/  LDC.64 R2, c[0x3][RZ] ;  /* 0x00c00000ff027b82 */ /* 0x000e220000000a00 */
[----:B------:R-:W-:Y:S01]  /*2f00*/  MOV R18, 0x1 ;  /* 0x0000000100127802 */ /* 0x000fe20000000f00 */
[----:B------:R-:W1:Y:S03]  /*2f10*/  LDCU.64 UR4, c[0x3][0x20] ;  /* 0x00c00400ff0477ac */ /* 0x000e660008000a00 */
[----:B------:R2:W-:Y:S04]  /*2f20*/  STG.E.64 desc[UR8][R50.64], R26 ;  /* 0x0000001a32007986 */ /* 0x0005e8000c101b08 */
[----:B------:R-:W1:Y:S04]  /*2f30*/  LDG.E.64 R4, desc[UR8][R40.64] ;  /* 0x0000000828047981 */ /* 0x000e68000c1e1b00 */
[----:B------:R3:W5:Y:S01]  /*2f40*/  LDG.E.64 R6, desc[UR8][R38.64] ;  /* 0x0000000826067981 */ /* 0x000762000c1e1b00 */
[----:B------:R-:W-:Y:S01]  /*2f50*/  BSSY.RECONVERGENT B0, `(.L_x_71) ;  /* 0x0000015000007945 */ /* 0x000fe20003800200 */
[----:B0-----:R-:W-:-:S08]  /*2f60*/  DFMA R24, R18, -R2, 1 ;  /* 0x3ff000001218742b */ /* 0x001fd00000000802 */
[----:B------:R-:W-:-:S08]  /*2f70*/  DFMA R24, R24, R24, R24 ;  /* 0x000000181818722b */ /* 0x000fd00000000018 */
[----:B------:R-:W-:-:S08]  /*2f80*/  DFMA R24, R18, R24, R18 ;  /* 0x000000181218722b */ /* 0x000fd00000000012 */
[----:B------:R-:W-:-:S08]  /*2f90*/  DFMA R18, R24, -R2, 1 ;  /* 0x3ff000001812742b */ /* 0x000fd00000000802 */
[----:B------:R-:W-:Y:S02]  /*2fa0*/  DFMA R18, R24, R18, R24 ;  /* 0x000000121812722b */ /* 0x000fe40000000018 */
[----:B-1----:R-:W-:-:S08]  /*2fb0*/  DMUL R24, R4, UR4 ;  /* 0x0000000404187c28 */ /* 0x002fd00008000000 */
[----:B--2---:R-:W-:Y:S02]  /*2fc0*/  DMUL R26, R18, R24 ;  /* 0x00000018121a7228 */ /* 0x004fe40000000000 */
[----:B------:R-:W-:-:S06]  /*2fd0*/  FSETP.GEU.AND P2, PT, |R25|, 6.5827683646048100446e-37, PT ;  /* 0x036000001900780b */ /* 0x000fcc0003f4e200 */
[----:B------:R-:W-:-:S08]  /*2fe0*/  DFMA R2, R26, -R2, R24 ;  /* 0x800000021a02722b */ /* 0x000fd00000000018 */
[----:B------:R-:W-:-:S10]  /*2ff0*/  DFMA R26, R18, R2, R26 ;  /* 0x00000002121a722b */ /* 0x000fd4000000001a */
[----:B------:R-:W-:-:S05]  /*3000*/  FFMA R2, RZ, UR6, R27 ;  /* 0x00000006ff027c23 */ /* 0x000fca000800001b */
[----:B------:R-:W-:-:S13]  /*3010*/  FSETP.GT.AND P1, PT, |R2|, 1.469367938527859385e-39, PT ;  /* 0x001000000200780b */ /* 0x000fda0003f24200 */
[----:B---3--:R-:W-:Y:S05]  /*3020*/  @P1 BRA P2, `(.L_x_72) ;  /* 0x00000000001c1947 */ /* 0x008fea0001000000 */
[----:B------:R-:W0:Y:S01]  /*3030*/  LDCU.64 UR4, c[0x3][URZ] ;  /* 0x00c00000ff0477ac */ /* 0x000e220008000a00 */
[----:B------:R-:W-:Y:S01]  /*3040*/  IMAD.MOV.U32 R26, RZ, RZ, R24 ;  /* 0x000000ffff1a7224 */ /* 0x000fe200078e0018 */
[----:B------:R-:W-:Y:S01]  /*3050*/  MOV R24, 0x3090 ;  /* 0x0000309000187802 */ /* 0x000fe20000000f00 */
[----:B0-----:R-:W-:Y:S02]  /*3060*/  IMAD.U32 R27, RZ, RZ, UR4 ;  /* 0x00000004ff1b7e24 */ /* 0x001fe4000f8e00ff */
[----:B------:R-:W-:-:S07]  /*3070*/  IMAD.U32 R52, RZ, RZ, UR5 ;  /* 0x00000005ff347e24 */ /* 0x000fce000f8e00ff */
[----:B-----5:R-:W-:Y:S05]  /*3080*/  CALL.REL.NOINC `($__internal_0_$__cuda_sm20_div_rn_f64_full) ;  /* 0x0000001000087944 */ /* 0x020fea0003c00000 */
[----:B------:R-:W-:-:S07]  /*3090*/  IMAD.MOV.U32 R27, RZ, RZ, R25 ;  /* 0x000000ffff1b7224 */ /* 0x000fce00078e0019 */
.L_x_72:
[----:B------:R-:W-:Y:S05]  /*30a0*/  BSYNC.RECONVERGENT B0 ;  /* 0x0000000000007941 */ /* 0x000fea0003800200 */
.L_x_71:
[----:B------:R-:W2:Y:S01]  /*30b0*/  LDG.E.64 R4, desc[UR8][R38.64+-0x8] ;  /* 0xfffff80826047981 */ /* 0x000ea2000c1e1b00 */
[----:B------:R-:W0:Y:S01]  /*30c0*/  LDCU UR6, c[0x3][0xc] ;  /* 0x00c00180ff0677ac */ /* 0x000e220008000800 */
[----:B------:R-:W1:Y:S01]  /*30d0*/  LDC.64 R2, c[0x3][0x8] ;  /* 0x00c00200ff027b82 */ /* 0x000e620000000a00 */
[----:B------:R-:W-:Y:S01]  /*30e0*/  IMAD.MOV.U32 R18, RZ, RZ, 0x1 ;  /* 0x00000001ff127424 */ /* 0x000fe200078e00ff */
[----:B------:R-:W-:Y:S01]  /*30f0*/  BSSY.RECONVERGENT B0, `(.L_x_73) ;  /* 0x000001a000007945 */ /* 0x000fe20003800200 */
[----:B------:R-:W3:Y:S01]  /*3100*/  LDCU.64 UR4, c[0x3][0x20] ;  /* 0x00c00400ff0477ac */ /* 0x000ee20008000a00 */
[----:B0-----:R-:W1:Y:S03]  /*3110*/  MUFU.RCP64H R19, UR6 ;  /* 0x0000000600137d08 */ /* 0x001e660008001800 */
[----:B-1----:R-:W-:-:S08]  /*3120*/  DFMA R24, R18, -R2, 1 ;  /* 0x3ff000001218742b */ /* 0x002fd00000000802 */
[----:B------:R-:W-:-:S08]  /*3130*/  DFMA R24, R24, R24, R24 ;  /* 0x000000181818722b */ /* 0x000fd00000000018 */
[----:B------:R-:W-:Y:S02]  /*3140*/  DFMA R24, R18, R24, R18 ;  /* 0x000000181218722b */ /* 0x000fe40000000012 */
[----:B---3-5:R-:W-:-:S06]  /*3150*/  DMUL R18, R6, UR4 ;  /* 0x0000000406127c28 */ /* 0x028fcc0008000000 */
[----:B------:R-:W-:-:S04]  /*3160*/  DFMA R28, R24, -R2, 1 ;  /* 0x3ff00000181c742b */ /* 0x000fc80000000802 */
[----:B------:R-:W-:-:S04]  /*3170*/  FSETP.GEU.AND P2, PT, |R19|, 6.5827683646048100446e-37, PT ;  /* 0x036000001300780b */ /* 0x000fc80003f4e200 */
[----:B------:R-:W-:-:S08]  /*3180*/  DFMA R28, R24, R28, R24 ;  /* 0x0000001c181c722b */ /* 0x000fd00000000018 */
[----:B------:R-:W-:-:S08]  /*3190*/  DMUL R24, R28, R18 ;  /* 0x000000121c187228 */ /* 0x000fd00000000000 */
[----:B------:R-:W-:-:S08]  /*31a0*/  DFMA R2, R24, -R2, R18 ;  /* 0x800000021802722b */ /* 0x000fd00000000012 */
[----:B------:R-:W-:-:S10]  /*31b0*/  DFMA R24, R28, R2, R24 ;  /* 0x000000021c18722b */ /* 0x000fd40000000018 */
[----:B------:R-:W-:-:S05]  /*31c0*/  FFMA R28, RZ, UR6, R25 ;  /* 0x00000006ff1c7c23 */ /* 0x000fca0008000019 */
[----:B------:R-:W-:Y:S01]  /*31d0*/  FSETP.GT.AND P1, PT, |R28|, 1.469367938527859385e-39, PT ;  /* 0x001000001c00780b */ /* 0x000fe20003f24200 */
[----:B--2---:R-:W-:-:S08]  /*31e0*/  DADD R2, R6, -R4 ;  /* 0x0000000006027229 */ /* 0x004fd00000000804 */
[----:B------:R-:W-:-:S04]  /*31f0*/  DMUL R2, R2, R26 ;  /* 0x0000001a02027228 */ /* 0x000fc80000000000 */
[----:B------:R-:W-:Y:S07]  /*3200*/  @P1 BRA P2, `(.L_x_74) ;  /* 0x0000000000201947 */ /* 0x000fee0001000000 */
[----:B------:R-:W0:Y:S01]  /*3210*/  LDCU.64 UR4, c[0x3][0x8] ;  /* 0x00c00100ff0477ac */ /* 0x000e220008000a00 */
[----:B------:R-:W-:Y:S01]  /*3220*/  IMAD.MOV.U32 R26, RZ, RZ, R18 ;  /* 0x000000ffff1a7224 */ /* 0x000fe200078e0012 */
[----:B------:R-:W-:Y:S02]  /*3230*/  MOV R25, R19 ;  /* 0x0000001300197202 */ /* 0x000fe40000000f00 */
[----:B------:R-:W-:Y:S01]  /*3240*/  MOV R24, 0x3280 ;  /* 0x0000328000187802 */ /* 0x000fe20000000f00 */
[----:B0-----:R-:W-:Y:S02]  /*3250*/  IMAD.U32 R27, RZ, RZ, UR4 ;  /* 0x00000004ff1b7e24 */ /* 0x001fe4000f8e00ff */
[----:B------:R-:W-:-:S07]  /*3260*/  IMAD.U32 R52, RZ, RZ, UR5 ;  /* 0x00000005ff347e24 */ /* 0x000fce000f8e00ff */
[----:B------:R-:W-:Y:S05]  /*3270*/  CALL.REL.NOINC `($__internal_0_$__cuda_sm20_div_rn_f64_full) ;  /* 0x0000000c008c7944 */ /* 0x000fea0003c00000 */
[----:B------:R-:W-:-:S07]  /*3280*/  IMAD.MOV.U32 R24, RZ, RZ, R26 ;  /* 0x000000ffff187224 */ /* 0x000fce00078e001a */
.L_x_74:
[----:B------:R-:W-:Y:S05]  /*3290*/  BSYNC.RECONVERGENT B0 ;  /* 0x0000000000007941 */ /* 0x000fea0003800200 */
.L_x_73:
[----:B------:R-:W2:Y:S04]  /*32a0*/  LDG.E.64 R52, desc[UR8][R38.64+0x148] ;  /* 0x0001480826347981 */ /* 0x000ea8000c1e1b00 */
[----:B------:R-:W3:Y:S04]  /*32b0*/  LDG.E.64 R26, desc[UR8][R38.64+0x8] ;  /* 0x00000808261a7981 */ /* 0x000ee8000c1e1b00 */
[----:B------:R-:W4:Y:S04]  /*32c0*/  LDG.E.64 R30, desc[UR8][R38.64+-0x148] ;  /* 0xfffeb808261e7981 */ /* 0x000f28000c1e1b00 */
[----:B------:R-:W5:Y:S04]  /*32d0*/  LDG.E.64 R28, desc[UR8][R46.64+0x148] ;  /* 0x000148082e1c7981 */ /* 0x000f68000c1e1b00 */
[----:B------:R-:W5:Y:S01]  /*32e0*/  LDG.E.64 R18, desc[UR8][R46.64+-0x148] ;  /* 0xfffeb8082e127981 */ /* 0x000f62000c1e1b00 */
[C---:B------:R-:W-:Y:S01]  /*32f0*/  DADD R54, R6.reuse, R6 ;  /* 0x0000000006367229 */ /* 0x040fe20000000006 */
[----:B------:R-:W0:Y:S01]  /*3300*/  LDCU.64 UR4, c[0x3][0x18] ;  /* 0x00c00300ff0477ac */ /* 0x000e220008000a00 */
[----:B------:R-:W-:Y:S01]  /*3310*/  DADD R2, R6, -R2 ;  /* 0x0000000006027229 */ /* 0x000fe20000000802 */
[----:B------:R-:W-:-:S05]  /*3320*/  ISETP.NE.AND P1, PT, R21, RZ, PT ;  /* 0x000000ff1500720c */ /* 0x000fca0003f25270 */
[----:B--2---:R-:W-:Y:S02]  /*3330*/  DADD R52, -R54, R52 ;  /* 0x0000000036347229 */ /* 0x004fe40000000134 */
[----:B---3--:R-:W-:Y:S02]  /*3340*/  DADD R26, R26, -R54 ;  /* 0x000000001a1a7229 */ /* 0x008fe40000000836 */
[----:B----4-:R-:W-:-:S04]  /*3350*/  DADD R6, R6, -R30 ;  /* 0x0000000006067229 */ /* 0x010fc8000000081e */
[----:B------:R-:W-:Y:S02]  /*3360*/  DADD R52, R30, R52 ;  /* 0x000000001e347229 */ /* 0x000fe40000000034 */
[----:B------:R-:W-:Y:S02]  /*3370*/  DADD R26, R4, R26 ;  /* 0x00000000041a7229 */ /* 0x000fe4000000001a */
[----:B------:R-:W-:Y:S02]  /*3380*/  DFMA R2, R6, -R24, R2 ;  /* 0x800000180602722b */ /* 0x000fe40000000002 */
[----:B-----5:R-:W-:Y:S02]  /*3390*/  DADD R18, R28, -R18 ;  /* 0x000000001c127229 */ /* 0x020fe40000000812 */
[----:B------:R-:W-:-:S06]  /*33a0*/  DMUL R52, R52, R10 ;  /* 0x0000000a34347228 */ /* 0x000fcc0000000000 */
[----:B------:R-:W-:Y:S02]  /*33b0*/  DFMA R2, R18, -R8, R2 ;  /* 0x800000081202722b */ /* 0x000fe40000000002 */
[----:B------:R-:W-:-:S08]  /*33c0*/  DFMA R26, R26, R12, R52 ;  /* 0x0000000c1a1a722b */ /* 0x000fd00000000034 */
[----:B0-----:R-:W-:Y:S01]  /*33d0*/  DFMA R2, R26, UR4, R2 ;  /* 0x000000041a027c2b */ /* 0x001fe20008000002 */
[----:B------:R-:W-:-:S06]  /*33e0*/  UMOV UR4, 0xffffffff ;  /* 0xffffffff00047882 */ /* 0x000fcc0000000000 */
[----:B------:R0:W-:Y:S01]  /*33f0*/  STG.E.64 desc[UR8][R48.64], R2 ;  /* 0x0000000230007986 */ /* 0x0001e2000c101b08 */
[----:B------:R-:W-:Y:S05]  /*3400*/  BRA.DIV UR4, `(.L_x_75) ;  /* 0x0000000a04d07947 */ /* 0x000fea000b800000 */
[----:B------:R-:W-:Y:S06]  /*3410*/  BAR.SYNC.DEFER_BLOCKING 0x0 ;  /* 0x0000000000007b1d */ /* 0x000fec0000010000 */
.L_x_122:
        /* <DEDUP_REMOVED lines=17> */
.L_x_78:
[----:B------:R-:W2:Y:S04]  /*3530*/  LD.E.STRONG.GPU R3, desc[UR8][R44.64+0x4] ;  /* 0x000004082c037980 */ /* 0x000ea8000c10f900 */
[----:B--2---:R-:W-:Y:S01]  /*3540*/  CCTL.IVALL ;  /* 0x00000000ff00798f */ /* 0x004fe20002000000 */
[----:B------:R-:W-:Y:S05]  /*3550*/  YIELD ;  /* 0x0000000000007946 */ /* 0x000fea0003800000 */
[----:B------:R-:W-:-:S04]  /*3560*/  LOP3.LUT R3, R3, R2, RZ, 0x3c, !PT ;  /* 0x0000000203037212 */ /* 0x000fc800078e3cff */
[----:B------:R-:W-:-:S13]  /*3570*/  ISETP.GT.AND P1, PT, R3, -0x1, PT ;  /* 0xffffffff0300780c */ /* 0x000fda0003f24270 */
[----:B------:R-:W-:Y:S05]  /*3580*/  @P1 BRA `(.L_x_78) ;  /* 0xfffffffc00e81947 */ /* 0x000fea000383ffff */
.L_x_77:
[----:B------:R-:W-:Y:S05]  /*3590*/  BSYNC B0 ;  /* 0x0000000000007941 */ /* 0x000fea0003800000 */
.L_x_76:
[----:B------:R-:W-:-:S03]  /*35a0*/  UMOV UR4, 0xffffffff ;  /* 0xffffffff00047882 */ /* 0x000fc60000000000 */
[----:B------:R-:W-:Y:S05]  /*35b0*/  BRA.DIV UR4, `(.L_x_79) ;  /* 0x0000000a04907947 */ /* 0x000fea000b800000 */
[----:B------:R-:W-:Y:S06]  /*35c0*/  BAR.SYNC.DEFER_BLOCKING 0x0 ;  /* 0x0000000000007b1d */ /* 0x000fec0000010000 */
.L_x_125:
[----:B------:R-:W1:Y:S01]  /*35d0*/  LDCU UR4, c[0x0][0x380] ;  /* 0x00007000ff0477ac */ /* 0x000e620008000800 */
[----:B------:R-:W-:-:S05]  /*35e0*/  VIADD R0, R0, 0x1 ;  /* 0x0000000100007836 */ /* 0x000fca0000000000 */
[----:B-1----:R-:W-:-:S13]  /*35f0*/  ISETP.NE.AND P1, PT, R0, UR4, PT ;  /* 0x0000000400007c0c */ /* 0x002fda000bf25270 */
[----:B------:R-:W-:Y:S05]  /*3600*/  @P1 BRA `(.L_x_80) ;  /* 0xffffffd800601947 */ /* 0x000fea000383ffff */
[----:B------:R-:W-:Y:S05]  /*3610*/  EXIT ;  /* 0x000000000000794d */ /* 0x000fea0003800000 */
.L_x_61:
[----:B------:R-:W-:Y:S05]  /*3620*/  BPT.TRAP 0x1 ;  /* 0x000000040000795c */ /* 0x000fea0000300000 */
.L_x_43:
[----:B------:R-:W-:Y:S05]  /*3630*/  BPT.TRAP 0x1 ;  /* 0x000000040000795c */ /* 0x000fea0000300000 */
.L_x_33:
[----:B------:R-:W-:Y:S05]  /*3640*/  BPT.TRAP 0x1 ;  /* 0x000000040000795c */ /* 0x000fea0000300000 */
.L_x_10:
[----:B------:R-:W-:Y:S05]  /*3650*/  BPT.TRAP 0x1 ;  /* 0x000000040000795c */ /* 0x000fea0000300000 */
.L_x_4:
[----:B------:R-:W-:Y:S01]  /*3660*/  BSSY B0, `(.L_x_81) ;  /* 0x0000009000007945 */ /* 0x000fe20003800000 */
[----:B------:R-:W-:Y:S01]  /*3670*/  CS2R R18, SRZ ;  /* 0x0000000000127805 */ /* 0x000fe2000001ff00 */
[----:B0-----:R-:W-:-:S07]  /*3680*/  IMAD.MOV.U32 R3, RZ, RZ, -0x1 ;  /* 0xffffffffff037424 */ /* 0x001fce00078e00ff */
[----:B-1234-:R-:W-:Y:S05]  /*3690*/  WARPSYNC.COLLECTIVE.ALL `(.L_x_82) ;  /* 0x0000000000147948 */ /* 0x01efea0003c00000 */
[----:B------:R-:W-:-:S04]  /*36a0*/  SHF.L.U32 R19, R19, 0x10, RZ ;  /* 0x0000001013137819 */ /* 0x000fc800000006ff */
[----:B------:R-:W-:-:S05]  /*36b0*/  LOP3.LUT R19, R19, 0xf, R18, 0xf8, !PT ;  /* 0x0000000f13137812 */ /* 0x000fca00078ef812 */
[----:B------:R0:W-:Y:S02]  /*36c0*/  BAR.SYNC.DEFER_BLOCKING R19, R19 ;  /* 0x000000130000731d */ /* 0x0001e40000010000 */
[----:B0-----:R-:W-:-:S04]  /*36d0*/  SHF.R.U32 R19, R19, 0x10, RZ ;  /* 0x0000001013137819 */ /* 0x001fc800000016ff */
[----:B-1234-:R-:W-:Y:S05]  /*36e0*/  ENDCOLLECTIVE ;  /* 0x000000000000791b */ /* 0x01efea0003800000 */
.L_x_82:
[----:B------:R-:W-:Y:S05]  /*36f0*/  BSYNC B0 ;  /* 0x0000000000007941 */ /* 0x000fea0003800000 */
.L_x_81:
[----:B------:R-:W-:Y:S05]  /*3700*/  BRA `(.L_x_83) ;  /* 0xffffffcc00907947 */ /* 0x000fea000383ffff */
.L_x_11:
[----:B------:R-:W-:Y:S01]  /*3710*/  BSSY B0, `(.L_x_84) ;  /* 0x0000009000007945 */ /* 0x000fe20003800000 */
[----:B------:R-:W-:Y:S01]  /*3720*/  CS2R R18, SRZ ;  /* 0x0000000000127805 */ /* 0x000fe2000001ff00 */
[----:B0-----:R-:W-:-:S07]  /*3730*/  IMAD.MOV.U32 R3, RZ, RZ, -0x1 ;  /* 0xffffffffff037424 */ /* 0x001fce00078e00ff */
[----:B------:R-:W-:Y:S05]  /*3740*/  WARPSYNC.COLLECTIVE.ALL `(.L_x_85) ;  /* 0x0000000000147948 */ /* 0x000fea0003c00000 */
[----:B------:R-:W-:-:S04]  /*3750*/  SHF.L.U32 R19, R19, 0x10, RZ ;  /* 0x0000001013137819 */ /* 0x000fc800000006ff */
[----:B------:R-:W-:-:S05]  /*3760*/  LOP3.LUT R19, R19, 0xf, R18, 0xf8, !PT ;  /* 0x0000000f13137812 */ /* 0x000fca00078ef812 */
[----:B------:R0:W-:Y:S02]  /*3770*/  BAR.SYNC.DEFER_BLOCKING R19, R19 ;  /* 0x000000130000731d */ /* 0x0001e40000010000 */
[----:B0-----:R-:W-:-:S04]  /*3780*/  SHF.R.U32 R19, R19, 0x10, RZ ;  /* 0x0000001013137819 */ /* 0x001fc800000016ff */
[----:B------:R-:W-:Y:S05]  /*3790*/  ENDCOLLECTIVE ;  /* 0x000000000000791b */ /* 0x000fea0003800000 */
.L_x_85:
[----:B------:R-:W-:Y:S05]  /*37a0*/  BSYNC B0 ;  /* 0x0000000000007941 */ /* 0x000fea0003800000 */
.L_x_84:
[----:B------:R-:W-:Y:S05]  /*37b0*/  BRA `(.L_x_86) ;  /* 0xffffffd800247947 */ /* 0x000fea000383ffff */
.L_x_15:
[----:B------:R-:W-:Y:S01]  /*37c0*/  BSSY B0, `(.L_x_87) ;  /* 0x0000009000007945 */ /* 0x000fe20003800000 */
[----:B------:R-:W-:Y:S02]  /*37d0*/  CS2R R18, SRZ ;  /* 0x0000000000127805 */ /* 0x000fe4000001ff00 */
[----:B0-----:R-:W-:-:S07]  /*37e0*/  MOV R3, 0xffffffff ;  /* 0xffffffff00037802 */ /* 0x001fce0000000f00 */
[----:B------:R-:W-:Y:S05]  /*37f0*/  WARPSYNC.COLLECTIVE.ALL `(.L_x_88) ;  /* 0x0000000000147948 */ /* 0x000fea0003c00000 */
[----:B------:R-:W-:-:S04]  /*3800*/  SHF.L.U32 R19, R19, 0x10, RZ ;  /* 0x0000001013137819 */ /* 0x000fc800000006ff */
[----:B------:R-:W-:-:S05]  /*3810*/  LOP3.LUT R19, R19, 0xf, R18, 0xf8, !PT ;  /* 0x0000000f13137812 */ /* 0x000fca00078ef812 */
[----:B------:R0:W-:Y:S02]  /*3820*/  BAR.SYNC.DEFER_BLOCKING R19, R19 ;  /* 0x000000130000731d */ /* 0x0001e40000010000 */
[----:B0-----:R-:W-:-:S04]  /*3830*/  SHF.R.U32 R19, R19, 0x10, RZ ;  /* 0x0000001013137819 */ /* 0x001fc800000016ff */
[----:B------:R-:W-:Y:S05]  /*3840*/  ENDCOLLECTIVE ;  /* 0x000000000000791b */ /* 0x000fea0003800000 */
.L_x_88:
[----:B------:R-:W-:Y:S05]  /*3850*/  BSYNC B0 ;  /* 0x0000000000007941 */ /* 0x000fea0003800000 */
.L_x_87:
[----:B------:R-:W-:Y:S05]  /*3860*/  BRA `(.L_x_89) ;  /* 0xffffffd800647947 */ /* 0x000fea000383ffff */
.L_x_26:
[----:B------:R-:W-:Y:S01]  /*3870*/  BSSY B0, `(.L_x_90) ;  /* 0x0000009000007945 */ /* 0x000fe20003800000 */
[----:B------:R-:W-:Y:S01]  /*3880*/  CS2R R18, SRZ ;  /* 0x0000000000127805 */ /* 0x000fe2000001ff00 */
[----:B------:R-:W-:-:S07]  /*3890*/  IMAD.MOV.U32 R3, RZ, RZ, -0x1 ;  /* 0xffffffffff037424 */ /* 0x000fce00078e00ff */
[----:B------:R-:W-:Y:S05]  /*38a0*/  WARPSYNC.COLLECTIVE.ALL `(.L_x_91) ;  /* 0x0000000000147948 */ /* 0x000fea0003c00000 */
[----:B------:R-:W-:-:S04]  /*38b0*/  SHF.L.U32 R19, R19, 0x10, RZ ;  /* 0x0000001013137819 */ /* 0x000fc800000006ff */
[----:B------:R-:W-:-:S05]  /*38c0*/  LOP3.LUT R19, R19, 0xf, R18, 0xf8, !PT ;  /* 0x0000000f13137812 */ /* 0x000fca00078ef812 */
[----:B------:R0:W-:Y:S02]  /*38d0*/  BAR.SYNC.DEFER_BLOCKING R19, R19 ;  /* 0x000000130000731d */ /* 0x0001e40000010000 */
[----:B0-----:R-:W-:-:S04]  /*38e0*/  SHF.R.U32 R19, R19, 0x10, RZ ;  /* 0x0000001013137819 */ /* 0x001fc800000016ff */
[----:B------:R-:W-:Y:S05]  /*38f0*/  ENDCOLLECTIVE ;  /* 0x000000000000791b */ /* 0x000fea0003800000 */
.L_x_91:
[----:B------:R-:W-:Y:S05]  /*3900*/  BSYNC B0 ;  /* 0x0000000000007941 */ /* 0x000fea0003800000 */
.L_x_90:
[----:B------:R-:W-:Y:S05]  /*3910*/  BRA `(.L_x_92) ;  /* 0xffffffe000787947 */ /* 0x000fea000383ffff */
.L_x_30:
        /* <DEDUP_REMOVED lines=9> */
.L_x_94:
[----:B------:R-:W-:Y:S05]  /*39b0*/  BSYNC B0 ;  /* 0x0000000000007941 */ /* 0x000fea0003800000 */
.L_x_93:
[----:B------:R-:W-:Y:S05]  /*39c0*/  BRA `(.L_x_95) ;  /* 0xffffffe000c07947 */ /* 0x000fea000383ffff */
.L_x_34:
[----:B------:R-:W-:Y:S01]  /*39d0*/  BSSY B1, `(.L_x_96) ;  /* 0x0000009000017945 */ /* 0x000fe20003800000 */
[----:B------:R-:W-:Y:S01]  /*39e0*/  CS2R R18, SRZ ;  /* 0x0000000000127805 */ /* 0x000fe2000001ff00 */
[----:B------:R-:W-:-:S07]  /*39f0*/  IMAD.MOV.U32 R3, RZ, RZ, -0x1 ;  /* 0xffffffffff037424 */ /* 0x000fce00078e00ff */
[----:B0-----:R-:W-:Y:S05]  /*3a00*/  WARPSYNC.COLLECTIVE.ALL `(.L_x_97) ;  /* 0x0000000000147948 */ /* 0x001fea0003c00000 */
[----:B------:R-:W-:-:S04]  /*3a10*/  SHF.L.U32 R19, R19, 0x10, RZ ;  /* 0x0000001013137819 */ /* 0x000fc800000006ff */
[----:B------:R-:W-:-:S05]  /*3a20*/  LOP3.LUT R19, R19, 0xf, R18, 0xf8, !PT ;  /* 0x0000000f13137812 */ /* 0x000fca00078ef812 */
[----:B------:R1:W-:Y:S02]  /*3a30*/  BAR.SYNC.DEFER_BLOCKING R19, R19 ;  /* 0x000000130000731d */ /* 0x0003e40000010000 */
[----:B-1----:R-:W-:-:S04]  /*3a40*/  SHF.R.U32 R19, R19, 0x10, RZ ;  /* 0x0000001013137819 */ /* 0x002fc800000016ff */
[----:B0-----:R-:W-:Y:S05]  /*3a50*/  ENDCOLLECTIVE ;  /* 0x000000000000791b */ /* 0x001fea0003800000 */
.L_x_97:
[----:B------:R-:W-:Y:S05]  /*3a60*/  BSYNC B1 ;  /* 0x0000000000017941 */ /* 0x000fea0003800000 */
.L_x_96:
[----:B------:R-:W-:Y:S05]  /*3a70*/  BRA `(.L_x_98) ;  /* 0xffffffe000d47947 */ /* 0x000fea000383ffff */
.L_x_38:
        /* <DEDUP_REMOVED lines=9> */
.L_x_100:
[----:B------:R-:W-:Y:S05]  /*3b10*/  BSYNC B1 ;  /* 0x0000000000017941 */ /* 0x000fea0003800000 */
.L_x_99:
[----:B------:R-:W-:Y:S05]  /*3b20*/  BRA `(.L_x_101) ;  /* 0xffffffe400147947 */ /* 0x000fea000383ffff */
.L_x_44:
        /* <DEDUP_REMOVED lines=9> */
.L_x_103:
[----:B------:R-:W-:Y:S05]  /*3bc0*/  BSYNC B1 ;  /* 0x0000000000017941 */ /* 0x000fea0003800000 */
.L_x_102:
[----:B------:R-:W-:Y:S05]  /*3bd0*/  BRA `(.L_x_104) ;  /* 0xffffffe400a07947 */ /* 0x000fea000383ffff */
.L_x_48:
        /* <DEDUP_REMOVED lines=9> */
.L_x_106:
[----:B------:R-:W-:Y:S05]  /*3c70*/  BSYNC B1 ;  /* 0x0000000000017941 */ /* 0x000fea0003800000 */
.L_x_105:
[----:B------:R-:W-:Y:S05]  /*3c80*/  BRA `(.L_x_107) ;  /* 0xffffffe400e47947 */ /* 0x000fea000383ffff */
.L_x_55:
[----:B------:R-:W-:Y:S01]  /*3c90*/  BSSY B1, `(.L_x_108) ;  /* 0x0000009000017945 */ /* 0x000fe20003800000 */
[----:B------:R-:W-:Y:S02]  /*3ca0*/  CS2R R18, SRZ ;  /* 0x0000000000127805 */ /* 0x000fe4000001ff00 */
[----:B------:R-:W-:-:S07]  /*3cb0*/  MOV R3, 0xffffffff ;  /* 0xffffffff00037802 */ /* 0x000fce0000000f00 */
[----:B01234-:R-:W-:Y:S05]  /*3cc0*/  WARPSYNC.COLLECTIVE.ALL `(.L_x_109) ;  /* 0x0000000000147948 */ /* 0x01ffea0003c00000 */
[----:B------:R-:W-:-:S04]  /*3cd0*/  SHF.L.U32 R19, R19, 0x10, RZ ;  /* 0x0000001013137819 */ /* 0x000fc800000006ff */
[----:B------:R-:W-:-:S05]  /*3ce0*/  LOP3.LUT R19, R19, 0xf, R18, 0xf8, !PT ;  /* 0x0000000f13137812 */ /* 0x000fca00078ef812 */
[----:B------:R5:W-:Y:S02]  /*3cf0*/  BAR.SYNC.DEFER_BLOCKING R19, R19 ;  /* 0x000000130000731d */ /* 0x000be40000010000 */
[----:B-----5:R-:W-:-:S04]  /*3d00*/  SHF.R.U32 R19, R19, 0x10, RZ ;  /* 0x0000001013137819 */ /* 0x020fc800000016ff */
[----:B01234-:R-:W-:Y:S05]  /*3d10*/  ENDCOLLECTIVE ;  /* 0x000000000000791b */ /* 0x01ffea0003800000 */
.L_x_109:
[----:B------:R-:W-:Y:S05]  /*3d20*/  BSYNC B1 ;  /* 0x0000000000017941 */ /* 0x000fea0003800000 */
.L_x_108:
[----:B------:R-:W-:Y:S05]  /*3d30*/  BRA `(.L_x_110) ;  /* 0xffffffe800107947 */ /* 0x000fea000383ffff */
.L_x_59:
[----:B------:R-:W-:Y:S01]  /*3d40*/  BSSY B1, `(.L_x_111) ;  /* 0x0000009000017945 */ /* 0x000fe20003800000 */
[----:B------:R-:W-:Y:S01]  /*3d50*/  CS2R R18, SRZ ;  /* 0x0000000000127805 */ /* 0x000fe2000001ff00 */
[----:B------:R-:W-:-:S07]  /*3d60*/  IMAD.MOV.U32 R3, RZ, RZ, -0x1 ;  /* 0xffffffffff037424 */ /* 0x000fce00078e00ff */
[----:B01234-:R-:W-:Y:S05]  /*3d70*/  WARPSYNC.COLLECTIVE.ALL `(.L_x_112) ;  /* 0x0000000000147948 */ /* 0x01ffea0003c00000 */
[----:B------:R-:W-:-:S04]  /*3d80*/  SHF.L.U32 R19, R19, 0x10, RZ ;  /* 0x0000001013137819 */ /* 0x000fc800000006ff */
[----:B------:R-:W-:-:S05]  /*3d90*/  LOP3.LUT R19, R19, 0xf, R18, 0xf8, !PT ;  /* 0x0000000f13137812 */ /* 0x000fca00078ef812 */
[----:B------:R5:W-:Y:S02]  /*3da0*/  BAR.SYNC.DEFER_BLOCKING R19, R19 ;  /* 0x000000130000731d */ /* 0x000be40000010000 */
[----:B-----5:R-:W-:-:S04]  /*3db0*/  SHF.R.U32 R19, R19, 0x10, RZ ;  /* 0x0000001013137819 */ /* 0x020fc800000016ff */
[----:B01234-:R-:W-:Y:S05]  /*3dc0*/  ENDCOLLECTIVE ;  /* 0x000000000000791b */ /* 0x01ffea0003800000 */
.L_x_112:
[----:B------:R-:W-:Y:S05]  /*3dd0*/  BSYNC B1 ;  /* 0x0000000000017941 */ /* 0x000fea0003800000 */
.L_x_111:
[----:B------:R-:W-:Y:S05]  /*3de0*/  BRA `(.L_x_113) ;  /* 0xffffffe800507947 */ /* 0x000fea000383ffff */
.L_x_62:
        /* <DEDUP_REMOVED lines=9> */
.L_x_115:
[----:B------:R-:W-:Y:S05]  /*3e80*/  BSYNC B0 ;  /* 0x0000000000007941 */ /* 0x000fea0003800000 */
.L_x_114:
[----:B------:R-:W-:Y:S05]  /*3e90*/  BRA `(.L_x_116) ;  /* 0xffffffe800647947 */ /* 0x000fea000383ffff */
.L_x_66:
        /* <DEDUP_REMOVED lines=9> */
.L_x_118:
[----:B------:R-:W-:Y:S05]  /*3f30*/  BSYNC B0 ;  /* 0x0000000000007941 */ /* 0x000fea0003800000 */
.L_x_117:
[----:B------:R-:W-:Y:S05]  /*3f40*/  BRA `(.L_x_119) ;  /* 0xffffffe800a47947 */ /* 0x000fea000383ffff */
.L_x_75:
        /* <DEDUP_REMOVED lines=9> */
.L_x_121:
[----:B------:R-:W-:Y:S05]  /*3fe0*/  BSYNC B0 ;  /* 0x0000000000007941 */ /* 0x000fea0003800000 */
.L_x_120:
[----:B------:R-:W-:Y:S05]  /*3ff0*/  BRA `(.L_x_122) ;  /* 0xfffffff400087947 */ /* 0x000fea000383ffff */
.L_x_79:
        /* <DEDUP_REMOVED lines=9> */
.L_x_124:
[----:B------:R-:W-:Y:S05]  /*4090*/  BSYNC B0 ;  /* 0x0000000000007941 */ /* 0x000fea0003800000 */
.L_x_123:
[----:B------:R-:W-:Y:S05]  /*40a0*/  BRA `(.L_x_125) ;  /* 0xfffffff400487947 */ /* 0x000fea000383ffff */
        .weak           $__internal_0_$__cuda_sm20_div_rn_f64_full
        .type           $__internal_0_$__cuda_sm20_div_rn_f64_full,@function
        .size           $__internal_0_$__cuda_sm20_div_rn_f64_full,(.L_x_132 - $__internal_0_$__cuda_sm20_div_rn_f64_full)
$__internal_0_$__cuda_sm20_div_rn_f64_full:
[----:B------:R-:W-:Y:S01]  /*40b0*/  MOV R59, R25 ;  /* 0x00000019003b7202 */ /* 0x000fe20000000f00 */
[----:B------:R-:W-:Y:S01]  /*40c0*/  IMAD.MOV.U32 R55, RZ, RZ, R52 ;  /* 0x000000ffff377224 */ /* 0x000fe200078e0034 */
[C---:B------:R-:W-:Y:S01]  /*40d0*/  FSETP.GEU.AND P1, PT, |R52|.reuse, 1.469367938527859385e-39, PT ;  /* 0x001000003400780b */ /* 0x040fe20003f2e200 */
[--C-:B------:R-:W-:Y:S01]  /*40e0*/  IMAD.MOV.U32 R54, RZ, RZ, R27.reuse ;  /* 0x000000ffff367224 */ /* 0x100fe200078e001b */
[----:B------:R-:W-:Y:S01]  /*40f0*/  FSETP.GEU.AND P3, PT, |R59|, 1.469367938527859385e-39, PT ;  /* 0x001000003b00780b */ /* 0x000fe20003f6e200 */
[----:B------:R-:W-:Y:S01]  /*4100*/  IMAD.MOV.U32 R58, RZ, RZ, R26 ;  /* 0x000000ffff3a7224 */ /* 0x000fe200078e001a */
[C---:B------:R-:W-:Y:S01]  /*4110*/  LOP3.LUT R25, R52.reuse, 0x800fffff, RZ, 0xc0, !PT ;  /* 0x800fffff34197812 */ /* 0x040fe200078ec0ff */
[----:B------:R-:W-:Y:S01]  /*4120*/  IMAD.MOV.U32 R56, RZ, RZ, R27 ;  /* 0x000000ffff387224 */ /* 0x000fe200078e001b */
[----:B------:R-:W-:Y:S01]  /*4130*/  LOP3.LUT R27, R52, 0x7ff00000, RZ, 0xc0, !PT ;  /* 0x7ff00000341b7812 */ /* 0x000fe200078ec0ff */
[----:B------:R-:W-:Y:S01]  /*4140*/  IMAD.MOV.U32 R62, RZ, RZ, R58 ;  /* 0x000000ffff3e7224 */ /* 0x000fe200078e003a */
[----:B------:R-:W-:Y:S01]  /*4150*/  LOP3.LUT R57, R25, 0x3ff00000, RZ, 0xfc, !PT ;  /* 0x3ff0000019397812 */ /* 0x000fe200078efcff */
[----:B------:R-:W-:Y:S01]  /*4160*/  BSSY B1, `(.L_x_126) ;  /* 0x0000055000017945 */ /* 0x000fe20003800000 */
[----:B------:R-:W-:-:S02]  /*4170*/  LOP3.LUT R25, R59, 0x7ff00000, RZ, 0xc0, !PT ;  /* 0x7ff000003b197812 */ /* 0x000fc400078ec0ff */
[----:B------:R-:W-:Y:S01]  /*4180*/  MOV R60, 0x1 ;  /* 0x00000001003c7802 */ /* 0x000fe20000000f00 */
[----:B------:R-:W-:Y:S01]  /*4190*/  @!P1 DMUL R56, R54, 8.98846567431157953865e+307 ;  /* 0x7fe0000036389828 */ /* 0x000fe20000000000 */
[----:B------:R-:W-:Y:S02]  /*41a0*/  ISETP.GE.U32.AND P2, PT, R25, R27, PT ;  /* 0x0000001b1900720c */ /* 0x000fe40003f46070 */
[----:B------:R-:W-:-:S03]  /*41b0*/  @!P3 LOP3.LUT R26, R55, 0x7ff00000, RZ, 0xc0, !PT ;  /* 0x7ff00000371ab812 */ /* 0x000fc600078ec0ff */
[----:B------:R-:W0:Y:S01]  /*41c0*/  MUFU.RCP64H R61, R57 ;  /* 0x00000039003d7308 */ /* 0x000e220000001800 */
[----:B------:R-:W-:Y:S01]  /*41d0*/  @!P3 ISETP.GE.U32.AND P4, PT, R25, R26, PT ;  /* 0x0000001a1900b20c */ /* 0x000fe20003f86070 */
[----:B------:R-:W-:Y:S02]  /*41e0*/  IMAD.MOV.U32 R26, RZ, RZ, 0x1ca00000 ;  /* 0x1ca00000ff1a7424 */ /* 0x000fe400078e00ff */
[----:B------:R-:W-:-:S03]  /*41f0*/  @!P1 LOP3.LUT R27, R57, 0x7ff00000, RZ, 0xc0, !PT ;  /* 0x7ff00000391b9812 */ /* 0x000fc600078ec0ff */
[C---:B------:R-:W-:Y:S02]  /*4200*/  @!P3 SEL R53, R26.reuse, 0x63400000, !P4 ;  /* 0x634000001a35b807 */ /* 0x040fe40006000000 */
[----:B------:R-:W-:Y:S02]  /*4210*/  SEL R52, R26, 0x63400000, !P2 ;  /* 0x634000001a347807 */ /* 0x000fe40005000000 */
[--C-:B------:R-:W-:Y:S02]  /*4220*/  @!P3 LOP3.LUT R53, R53, 0x80000000, R59.reuse, 0xf8, !PT ;  /* 0x800000003535b812 */ /* 0x100fe400078ef83b */
[----:B------:R-:W-:Y:S01]  /*4230*/  LOP3.LUT R63, R52, 0x800fffff, R59, 0xf8, !PT ;  /* 0x800fffff343f7812 */ /* 0x000fe200078ef83b */
[----:B------:R-:W-:Y:S01]  /*4240*/  @!P3 IMAD.MOV.U32 R52, RZ, RZ, RZ ;  /* 0x000000ffff34b224 */ /* 0x000fe200078e00ff */
[----:B------:R-:W-:-:S06]  /*4250*/  @!P3 LOP3.LUT R53, R53, 0x100000, RZ, 0xfc, !PT ;  /* 0x001000003535b812 */ /* 0x000fcc00078efcff */
[----:B------:R-:W-:Y:S02]  /*4260*/  @!P3 DFMA R62, R62, 2, -R52 ;  /* 0x400000003e3eb82b */ /* 0x000fe40000000834 */
[----:B0-----:R-:W-:-:S08]  /*4270*/  DFMA R52, R60, -R56, 1 ;  /* 0x3ff000003c34742b */ /* 0x001fd00000000838 */
[----:B------:R-:W-:-:S08]  /*4280*/  DFMA R52, R52, R52, R52 ;  /* 0x000000343434722b */ /* 0x000fd00000000034 */
[----:B------:R-:W-:-:S08]  /*4290*/  DFMA R60, R60, R52, R60 ;  /* 0x000000343c3c722b */ /* 0x000fd0000000003c */
[----:B------:R-:W-:-:S08]  /*42a0*/  DFMA R64, R60, -R56, 1 ;  /* 0x3ff000003c40742b */ /* 0x000fd00000000838 */
[----:B------:R-:W-:-:S08]  /*42b0*/  DFMA R64, R60, R64, R60 ;  /* 0x000000403c40722b */ /* 0x000fd0000000003c */
[----:B------:R-:W-:-:S08]  /*42c0*/  DMUL R52, R64, R62 ;  /* 0x0000003e40347228 */ /* 0x000fd00000000000 */
[----:B------:R-:W-:-:S08]  /*42d0*/  DFMA R60, R52, -R56, R62 ;  /* 0x80000038343c722b */ /* 0x000fd0000000003e */
[----:B------:R-:W-:Y:S01]  /*42e0*/  DFMA R60, R64, R60, R52 ;  /* 0x0000003c403c722b */ /* 0x000fe20000000034 */
[----:B------:R-:W-:Y:S01]  /*42f0*/  IMAD.MOV.U32 R52, RZ, RZ, R25 ;  /* 0x000000ffff347224 */ /* 0x000fe200078e0019 */
[----:B------:R-:W-:-:S05]  /*4300*/  @!P3 LOP3.LUT R52, R63, 0x7ff00000, RZ, 0xc0, !PT ;  /* 0x7ff000003f34b812 */ /* 0x000fca00078ec0ff */
[----:B------:R-:W-:-:S05]  /*4310*/  VIADD R53, R52, 0xffffffff ;  /* 0xffffffff34357836 */ /* 0x000fca0000000000 */
[----:B------:R-:W-:Y:S01]  /*4320*/  ISETP.GT.U32.AND P1, PT, R53, 0x7feffffe, PT ;  /* 0x7feffffe3500780c */ /* 0x000fe20003f24070 */
[----:B------:R-:W-:-:S05]  /*4330*/  VIADD R53, R27, 0xffffffff ;  /* 0xffffffff1b357836 */ /* 0x000fca0000000000 */
[----:B------:R-:W-:-:S13]  /*4340*/  ISETP.GT.U32.OR P1, PT, R53, 0x7feffffe, P1 ;  /* 0x7feffffe3500780c */ /* 0x000fda0000f24470 */
[----:B------:R-:W-:Y:S05]  /*4350*/  @P1 BRA `(.L_x_127) ;  /* 0x0000000000741947 */ /* 0x000fea0003800000 */
[----:B------:R-:W-:Y:S01]  /*4360*/  LOP3.LUT R27, R55, 0x7ff00000, RZ, 0xc0, !PT ;  /* 0x7ff00000371b7812 */ /* 0x000fe200078ec0ff */
[----:B------:R-:W-:-:S03]  /*4370*/  IMAD.MOV.U32 R52, RZ, RZ, RZ ;  /* 0x000000ffff347224 */ /* 0x000fc600078e00ff */
[CC--:B------:R-:W-:Y:S02]  /*4380*/  ISETP.GE.U32.AND P1, PT, R25.reuse, R27.reuse, PT ;  /* 0x0000001b1900720c */ /* 0x0c0fe40003f26070 */
[----:B------:R-:W-:Y:S02]  /*4390*/  VIADDMNMX R25, R25, -R27, 0xb9600000, !PT ;  /* 0xb960000019197446 */ /* 0x000fe4000780091b */
[----:B------:R-:W-:Y:S02]  /*43a0*/  SEL R26, R26, 0x63400000, !P1 ;  /* 0x634000001a1a7807 */ /* 0x000fe40004800000 */
[----:B------:R-:W-:-:S05]  /*43b0*/  VIMNMX R25, PT, PT, R25, 0x46a00000, PT ;  /* 0x46a0000019197848 */ /* 0x000fca0003fe0100 */
[----:B------:R-:W-:-:S04]  /*43c0*/  IMAD.IADD R26, R25, 0x1, -R26 ;  /* 0x00000001191a7824 */ /* 0x000fc800078e0a1a */
[----:B------:R-:W-:-:S06]  /*43d0*/  VIADD R53, R26, 0x7fe00000 ;  /* 0x7fe000001a357836 */ /* 0x000fcc0000000000 */
[----:B------:R-:W-:-:S10]  /*43e0*/  DMUL R64, R60, R52 ;  /* 0x000000343c407228 */ /* 0x000fd40000000000 */
[----:B------:R-:W-:-:S13]  /*43f0*/  FSETP.GTU.AND P1, PT, |R65|, 1.469367938527859385e-39, PT ;  /* 0x001000004100780b */ /* 0x000fda0003f2c200 */
[----:B------:R-:W-:Y:S05]  /*4400*/  @P1 BRA `(.L_x_128) ;  /* 0x0000000000a81947 */ /* 0x000fea0003800000 */
[----:B------:R-:W-:Y:S01]  /*4410*/  DFMA R56, R60, -R56, R62 ;  /* 0x800000383c38722b */ /* 0x000fe2000000003e */
[----:B------:R-:W-:-:S09]  /*4420*/  MOV R54, RZ ;  /* 0x000000ff00367202 */ /* 0x000fd20000000f00 */
[C---:B------:R-:W-:Y:S02]  /*4430*/  FSETP.NEU.AND P1, PT, R57.reuse, RZ, PT ;  /* 0x000000ff3900720b */ /* 0x040fe40003f2d000 */
[----:B------:R-:W-:-:S04]  /*4440*/  LOP3.LUT R25, R57, 0x80000000, R55, 0x48, !PT ;  /* 0x8000000039197812 */ /* 0x000fc800078e4837 */
[----:B------:R-:W-:-:S07]  /*4450*/  LOP3.LUT R55, R25, R53, RZ, 0xfc, !PT ;  /* 0x0000003519377212 */ /* 0x000fce00078efcff */
[----:B------:R-:W-:Y:S05]  /*4460*/  @!P1 BRA `(.L_x_128) ;  /* 0x0000000000909947 */ /* 0x000fea0003800000 */
[----:B------:R-:W-:Y:S01]  /*4470*/  IMAD.MOV R53, RZ, RZ, -R26 ;  /* 0x000000ffff357224 */ /* 0x000fe200078e0a1a */
[----:B------:R-:W-:Y:S01]  /*4480*/  IADD3 R26, PT, PT, -R26, -0x43300000, RZ ;  /* 0xbcd000001a1a7810 */ /* 0x000fe20007ffe1ff */
[----:B------:R-:W-:-:S06]  /*4490*/  IMAD.MOV.U32 R52, RZ, RZ, RZ ;  /* 0x000000ffff347224 */ /* 0x000fcc00078e00ff */
[----:B------:R-:W-:Y:S02]  /*44a0*/  DFMA R52, R64, -R52, R60 ;  /* 0x800000344034722b */ /* 0x000fe4000000003c */
[----:B------:R-:W-:-:S08]  /*44b0*/  DMUL.RP R60, R60, R54 ;  /* 0x000000363c3c7228 */ /* 0x000fd00000008000 */
[----:B------:R-:W-:Y:S02]  /*44c0*/  FSETP.NEU.AND P1, PT, |R53|, R26, PT ;  /* 0x0000001a3500720b */ /* 0x000fe40003f2d200 */
[----:B------:R-:W-:Y:S02]  /*44d0*/  LOP3.LUT R26, R61, R25, RZ, 0x3c, !PT ;  /* 0x000000193d1a7212 */ /* 0x000fe400078e3cff */
[----:B------:R-:W-:Y:S02]  /*44e0*/  FSEL R25, R60, R64, !P1 ;  /* 0x000000403c197208 */ /* 0x000fe40004800000 */
[----:B------:R-:W-:-:S03]  /*44f0*/  FSEL R26, R26, R65, !P1 ;  /* 0x000000411a1a7208 */ /* 0x000fc60004800000 */
[----:B------:R-:W-:Y:S02]  /*4500*/  IMAD.MOV.U32 R64, RZ, RZ, R25 ;  /* 0x000000ffff407224 */ /* 0x000fe400078e0019 */
[----:B------:R-:W-:Y:S01]  /*4510*/  IMAD.MOV.U32 R65, RZ, RZ, R26 ;  /* 0x000000ffff417224 */ /* 0x000fe200078e001a */
[----:B------:R-:W-:Y:S06]  /*4520*/  BRA `(.L_x_128) ;  /* 0x0000000000607947 */ /* 0x000fec0003800000 */
.L_x_127:
[----:B------:R-:W-:-:S14]  /*4530*/  DSETP.NAN.AND P1, PT, R58, R58, PT ;  /* 0x0000003a3a00722a */ /* 0x000fdc0003f28000 */
[----:B------:R-:W-:Y:S05]  /*4540*/  @P1 BRA `(.L_x_129) ;  /* 0x00000000004c1947 */ /* 0x000fea0003800000 */
[----:B------:R-:W-:-:S14]  /*4550*/  DSETP.NAN.AND P1, PT, R54, R54, PT ;  /* 0x000000363600722a */ /* 0x000fdc0003f28000 */
[----:B------:R-:W-:Y:S05]  /*4560*/  @P1 BRA `(.L_x_130) ;  /* 0x0000000000341947 */ /* 0x000fea0003800000 */
[----:B------:R-:W-:Y:S01]  /*4570*/  ISETP.NE.AND P1, PT, R52, R27, PT ;  /* 0x0000001b3400720c */ /* 0x000fe20003f25270 */
[----:B------:R-:W-:Y:S02]  /*4580*/  IMAD.MOV.U32 R64, RZ, RZ, 0x0 ;  /* 0x00000000ff407424 */ /* 0x000fe400078e00ff */
[----:B------:R-:W-:-:S10]  /*4590*/  IMAD.MOV.U32 R65, RZ, RZ, -0x80000 ;  /* 0xfff80000ff417424 */ /* 0x000fd400078e00ff */
[----:B------:R-:W-:Y:S05]  /*45a0*/  @!P1 BRA `(.L_x_128) ;  /* 0x0000000000409947 */ /* 0x000fea0003800000 */
[----:B------:R-:W-:Y:S02]  /*45b0*/  ISETP.NE.AND P1, PT, R52, 0x7ff00000, PT ;  /* 0x7ff000003400780c */ /* 0x000fe40003f25270 */
[----:B------:R-:W-:Y:S02]  /*45c0*/  LOP3.LUT R25, R59, 0x80000000, R55, 0x48, !PT ;  /* 0x800000003b197812 */ /* 0x000fe400078e4837 */
[----:B------:R-:W-:-:S13]  /*45d0*/  ISETP.EQ.OR P1, PT, R27, RZ, !P1 ;  /* 0x000000ff1b00720c */ /* 0x000fda0004f22670 */
[----:B------:R-:W-:Y:S01]  /*45e0*/  @P1 LOP3.LUT R26, R25, 0x7ff00000, RZ, 0xfc, !PT ;  /* 0x7ff00000191a1812 */ /* 0x000fe200078efcff */
[----:B------:R-:W-:Y:S01]  /*45f0*/  @!P1 IMAD.MOV.U32 R65, RZ, RZ, R25 ;  /* 0x000000ffff419224 */ /* 0x000fe200078e0019 */
[----:B------:R-:W-:Y:S01]  /*4600*/  @!P1 MOV R64, RZ ;  /* 0x000000ff00409202 */ /* 0x000fe20000000f00 */
[----:B------:R-:W-:Y:S02]  /*4610*/  @P1 IMAD.MOV.U32 R64, RZ, RZ, RZ ;  /* 0x000000ffff401224 */ /* 0x000fe400078e00ff */
[----:B------:R-:W-:Y:S01]  /*4620*/  @P1 IMAD.MOV.U32 R65, RZ, RZ, R26 ;  /* 0x000000ffff411224 */ /* 0x000fe200078e001a */
[----:B------:R-:W-:Y:S06]  /*4630*/  BRA `(.L_x_128) ;  /* 0x00000000001c7947 */ /* 0x000fec0003800000 */
.L_x_130:
[----:B------:R-:W-:Y:S01]  /*4640*/  LOP3.LUT R25, R55, 0x80000, RZ, 0xfc, !PT ;  /* 0x0008000037197812 */ /* 0x000fe200078efcff */
[----:B------:R-:W-:-:S04]  /*4650*/  IMAD.MOV.U32 R64, RZ, RZ, R54 ;  /* 0x000000ffff407224 */ /* 0x000fc800078e0036 */
[----:B------:R-:W-:Y:S01]  /*4660*/  IMAD.MOV.U32 R65, RZ, RZ, R25 ;  /* 0x000000ffff417224 */ /* 0x000fe200078e0019 */
[----:B------:R-:W-:Y:S06]  /*4670*/  BRA `(.L_x_128) ;  /* 0x00000000000c7947 */ /* 0x000fec0003800000 */
.L_x_129:
[----:B------:R-:W-:Y:S01]  /*4680*/  LOP3.LUT R25, R59, 0x80000, RZ, 0xfc, !PT ;  /* 0x000800003b197812 */ /* 0x000fe200078efcff */
[----:B------:R-:W-:-:S03]  /*4690*/  IMAD.MOV.U32 R64, RZ, RZ, R58 ;  /* 0x000000ffff407224 */ /* 0x000fc600078e003a */
[----:B------:R-:W-:-:S07]  /*46a0*/  MOV R65, R25 ;  /* 0x0000001900417202 */ /* 0x000fce0000000f00 */
.L_x_128:
[----:B------:R-:W-:Y:S05]  /*46b0*/  BSYNC B1 ;  /* 0x0000000000017941 */ /* 0x000fea0003800000 */
.L_x_126:
[----:B------:R-:W-:Y:S02]  /*46c0*/  IMAD.MOV.U32 R52, RZ, RZ, R24 ;  /* 0x000000ffff347224 */ /* 0x000fe400078e0018 */
[----:B------:R-:W-:Y:S02]  /*46d0*/  IMAD.MOV.U32 R53, RZ, RZ, 0x0 ;  /* 0x00000000ff357424 */ /* 0x000fe400078e00ff */
[----:B------:R-:W-:Y:S02]  /*46e0*/  IMAD.MOV.U32 R26, RZ, RZ, R64 ;  /* 0x000000ffff1a7224 */ /* 0x000fe400078e0040 */
[----:B------:R-:W-:Y:S01]  /*46f0*/  IMAD.MOV.U32 R25, RZ, RZ, R65 ;  /* 0x000000ffff197224 */ /* 0x000fe200078e0041 */
[----:B------:R-:W-:Y:S06]  /*4700*/  RET.REL.NODEC R52 `(_Z6kerneliiPdS_S_S_S_S_S_) ;  /* 0xffffffb8343c7950 */ /* 0x000fec0003c3ffff */
.L_x_131:
[----:B------:R-:W-:-:S00]  /*4710*/  BRA `(.L_x_131) ;  /* 0xfffffffc00fc7947 */ /* 0x000fc0000383ffff */
[----:B------:R-:W-:-:S00]  /*4720*/  NOP ;  /* 0x0000000000007918 */ /* 0x000fc00000000000 */
        /* <DEDUP_REMOVED lines=13> */
.L_x_132:


//--------------------- .nv.shared.reserved.0     --------------------------
	.section	.nv.shared.reserved.0,"aw",@nobits
	.weak		__nv_reservedSMEM_offset_0_alias
	.size		__nv_reservedSMEM_offset_0_alias, 0, 64
	.other		__nv_reservedSMEM_offset_0_alias,@"STO_CUDA_RESERVED_SHARED STV_DEFAULT"
__nv_reservedSMEM_offset_0_alias:
	.zero		0
	.zero		64


//--------------------- .nv.constant0._Z6kerneliiPdS_S_S_S_S_S_ --------------------------
	.section	.nv.constant0._Z6kerneliiPdS_S_S_S_S_S_,"a",@progbits
	.sectionflags	@""
	.align	4
.nv.constant0._Z6kerneliiPdS_S_S_S_S_S_:
	.zero		960


//--------------------- SYMBOLS --------------------------

	.type		.nv.reservedSmem.offset0,@object
	.size		.nv.reservedSmem.offset0,0x4
